// auto-generated by cutlass_sweep.conv — config: {"arch": "sm_90", "cluster_m": 2, "cluster_n": 1, "conv_kind": "dgrad", "dtype": "fp16", "ndim": 2, "tile_k": 32, "tile_m": 64, "tile_n": 128}
#include "cutlass/cutlass.h"
#include "cute/tensor.hpp"
#include "cutlass/kernel_hardware_info.hpp"
#include "cutlass/conv/convolution.h"
#include "cutlass/conv/dispatch_policy.hpp"
#include "cutlass/conv/collective/collective_builder.hpp"
#include "cutlass/conv/kernel/conv_universal.hpp"
#include "cutlass/conv/device/conv_universal_adapter.hpp"
#include "cutlass/epilogue/collective/collective_builder.hpp"

using namespace cute;
using Elem = cutlass::half_t;
using Acc  = float;
using LayoutAB = cutlass::layout::TensorNHWC;
using LayoutC  = cutlass::layout::TensorNHWC;
constexpr auto ConvOp = cutlass::conv::Operator::kDgrad;
using TileShape    = Shape<_64, _128, Shape<_32>>;
using ClusterShape = Shape<_2, _1, _1>;

using CollectiveEpilogue = typename cutlass::epilogue::collective::CollectiveBuilder<
    cutlass::arch::Sm90, cutlass::arch::OpClassTensorOp,
    TileShape, ClusterShape,
    cutlass::epilogue::collective::EpilogueTileAuto,
    Acc, Acc,
    Elem, LayoutC, 128 / cutlass::sizeof_bits<Elem>::value,
    Elem, LayoutC, 128 / cutlass::sizeof_bits<Elem>::value,
    cutlass::epilogue::collective::EpilogueScheduleAuto
  >::CollectiveOp;

using CollectiveMainloop = typename cutlass::conv::collective::CollectiveBuilder<
    cutlass::arch::Sm90, cutlass::arch::OpClassTensorOp, ConvOp,
    Elem, LayoutAB, 128 / cutlass::sizeof_bits<Elem>::value,
    Elem, LayoutAB, 128 / cutlass::sizeof_bits<Elem>::value,
    Acc,
    TileShape, ClusterShape,
    cutlass::conv::collective::StageCountAutoCarveout<
        static_cast<int>(sizeof(typename CollectiveEpilogue::SharedStorage))>,
    cutlass::conv::collective::KernelScheduleAuto
  >::CollectiveOp;

using ProblemShape = cutlass::conv::ConvProblemShape<
    ConvOp, CollectiveMainloop::DispatchPolicy::NumSpatialDimensions>;
using ConvKernel = cutlass::conv::kernel::ConvUniversal<
    ProblemShape, CollectiveMainloop, CollectiveEpilogue>;
using Conv = cutlass::conv::device::ConvUniversalAdapter<ConvKernel>;

auto* _anchor = &cutlass::device_kernel<ConvKernel>;


// ===== COMPILED SASS (sm_90a) =====

	.target	sm_90a

	.elftype	@"ET_EXEC"


//--------------------- .note.nv.tkinfo           --------------------------
	.section	.note.nv.tkinfo,"",@"SHT_NOTE"
	.sectionflags	@"SHF_NOTE_NV_TKINFO"
	.tkinfo
        /*0018*/ 	.word	0x00000002
        /*0030*/ 	.string	""
        /*0030*/ 	.string	"ptxas"
        /*0030*/ 	.string	"Cuda compilation tools, release 13.0, V13.0.88"
        /*0030*/ 	.string	"Build cuda_13.0.r13.0/compiler.36424714_0"
        /*0030*/ 	.string	"-arch sm_90a -m 64 "



//--------------------- .note.nv.cuinfo           --------------------------
	.section	.note.nv.cuinfo,"",@"SHT_NOTE"
	.sectionflags	@"SHF_NOTE_NV_CUINFO"
        /*0018*/ 	.short	0x0002
        /*001a*/ 	.short	0x005a
        /*001c*/ 	.short	0x0082
	.zero		2


//--------------------- .nv.info                  --------------------------
	.section	.nv.info,"",@"SHT_CUDA_INFO"
	.align	4


	//----- nvinfo : EIATTR_REGCOUNT
	.align		4
        /*0000*/ 	.byte	0x04, 0x2f
        /*0002*/ 	.short	(.L_12 - .L_11)
	.align		4
.L_11:
        /*0004*/ 	.word	index@(_ZN7cutlass13device_kernelINS_4conv6kernel13ConvUniversalINS1_16ConvProblemShapeILNS1_8OperatorE1ELi2EEENS1_10collective14CollectiveConvINS1_46MainloopSm90TmaGmmaWarpSpecializedImplicitGemmILS5_1ELi18ELi2EN4cute5tupleIJNSA_1CILi2EEENSC_ILi1EEESE_EEENS1_36KernelImplicitTmaWarpSpecializedSm90ELi1EEENSB_IJNSC_ILi64EEENSC_ILi128EEENSB_IJNSC_ILi32EEEEEEEEENS_6half_tESN_NSA_8TiledMMAINSA_8MMA_AtomIJNSA_4SM904GMMA26MMA_64x128x16_F32F16F16_SSILNSR_5MajorE0ELST_1ELNSR_7ScaleInE1ELSU_1EEEEEENSA_6LayoutINSB_IJSE_SE_SE_EEENSB_IJNSC_ILi0EEESZ_SZ_EEEEENSB_IJNSA_10UnderscoreES12_S12_EEEEENS7_6detail26Sm90ImplicitGemmTileTraitsINSA_20SM90_TMA_LOAD_IM2COLENSA_14ComposedLayoutINSA_7SwizzleILi2ELi4ELi3EEENSA_18smem_ptr_flag_bitsILi16EEENSX_INSB_IJNSB_IJNSC_ILi8EEES1D_EEENSB_IJSK_SE_EEENSB_IJSE_NSC_ILi18EEEEEEEEENSB_IJNSB_IJSK_NSC_ILi256EEEEEENSB_IJSE_SZ_EEENSB_IJSZ_NSC_ILi2048EEEEEEEEEEEEEvEENS16_INSA_23SM90_TMA_LOAD_MULTICASTENS18_INS19_ILi3ELi4ELi3EEES1C_NSX_INSB_IJNSB_IJSI_SD_EEENSB_IJS1D_NSC_ILi4EEEEEES1H_EEENSB_IJNSB_IJSE_S1M_EEENSB_IJSI_NSC_ILi512EEEEEENSB_IJSZ_NSC_ILi4096EEEEEEEEEEEEEvEEEENS_8epilogue10collective6detail29Sm90TmaWarpSpecializedAdapterINS29_15DefaultEpilogueISN_NSB_IJNSB_IJlllEEESE_SZ_EEES2E_NS28_6thread17LinearCombinationISN_Li1EffLNS2F_9ScaleType4KindE0ELNS_15FloatRoundStyleE2ESN_EENS_4gemm15EpilogueDefaultEEEEEvvEEEEvNT_6ParamsE)
        /*0008*/ 	.word	0x0000005a


	//----- nvinfo : EIATTR_FRAME_SIZE
	.align		4
.L_12:
        /*000c*/ 	.byte	0x04, 0x11
        /*000e*/ 	.short	(.L_14 - .L_13)
	.align		4
.L_13:
        /*0010*/ 	.word	index@(_ZN7cutlass13device_kernelINS_4conv6kernel13ConvUniversalINS1_16ConvProblemShapeILNS1_8OperatorE1ELi2EEENS1_10collective14CollectiveConvINS1_46MainloopSm90TmaGmmaWarpSpecializedImplicitGemmILS5_1ELi18ELi2EN4cute5tupleIJNSA_1CILi2EEENSC_ILi1EEESE_EEENS1_36KernelImplicitTmaWarpSpecializedSm90ELi1EEENSB_IJNSC_ILi64EEENSC_ILi128EEENSB_IJNSC_ILi32EEEEEEEEENS_6half_tESN_NSA_8TiledMMAINSA_8MMA_AtomIJNSA_4SM904GMMA26MMA_64x128x16_F32F16F16_SSILNSR_5MajorE0ELST_1ELNSR_7ScaleInE1ELSU_1EEEEEENSA_6LayoutINSB_IJSE_SE_SE_EEENSB_IJNSC_ILi0EEESZ_SZ_EEEEENSB_IJNSA_10UnderscoreES12_S12_EEEEENS7_6detail26Sm90ImplicitGemmTileTraitsINSA_20SM90_TMA_LOAD_IM2COLENSA_14ComposedLayoutINSA_7SwizzleILi2ELi4ELi3EEENSA_18smem_ptr_flag_bitsILi16EEENSX_INSB_IJNSB_IJNSC_ILi8EEES1D_EEENSB_IJSK_SE_EEENSB_IJSE_NSC_ILi18EEEEEEEEENSB_IJNSB_IJSK_NSC_ILi256EEEEEENSB_IJSE_SZ_EEENSB_IJSZ_NSC_ILi2048EEEEEEEEEEEEEvEENS16_INSA_23SM90_TMA_LOAD_MULTICASTENS18_INS19_ILi3ELi4ELi3EEES1C_NSX_INSB_IJNSB_IJSI_SD_EEENSB_IJS1D_NSC_ILi4EEEEEES1H_EEENSB_IJNSB_IJSE_S1M_EEENSB_IJSI_NSC_ILi512EEEEEENSB_IJSZ_NSC_ILi4096EEEEEEEEEEEEEvEEEENS_8epilogue10collective6detail29Sm90TmaWarpSpecializedAdapterINS29_15DefaultEpilogueISN_NSB_IJNSB_IJlllEEESE_SZ_EEES2E_NS28_6thread17LinearCombinationISN_Li1EffLNS2F_9ScaleType4KindE0ELNS_15FloatRoundStyleE2ESN_EENS_4gemm15EpilogueDefaultEEEEEvvEEEEvNT_6ParamsE)
        /*0014*/ 	.word	0x00000000


	//----- nvinfo : EIATTR_MIN_STACK_SIZE
	.align		4
.L_14:
        /*0018*/ 	.byte	0x04, 0x12
        /*001a*/ 	.short	(.L_16 - .L_15)
	.align		4
.L_15:
        /*001c*/ 	.word	index@(_ZN7cutlass13device_kernelINS_4conv6kernel13ConvUniversalINS1_16ConvProblemShapeILNS1_8OperatorE1ELi2EEENS1_10collective14CollectiveConvINS1_46MainloopSm90TmaGmmaWarpSpecializedImplicitGemmILS5_1ELi18ELi2EN4cute5tupleIJNSA_1CILi2EEENSC_ILi1EEESE_EEENS1_36KernelImplicitTmaWarpSpecializedSm90ELi1EEENSB_IJNSC_ILi64EEENSC_ILi128EEENSB_IJNSC_ILi32EEEEEEEEENS_6half_tESN_NSA_8TiledMMAINSA_8MMA_AtomIJNSA_4SM904GMMA26MMA_64x128x16_F32F16F16_SSILNSR_5MajorE0ELST_1ELNSR_7ScaleInE1ELSU_1EEEEEENSA_6LayoutINSB_IJSE_SE_SE_EEENSB_IJNSC_ILi0EEESZ_SZ_EEEEENSB_IJNSA_10UnderscoreES12_S12_EEEEENS7_6detail26Sm90ImplicitGemmTileTraitsINSA_20SM90_TMA_LOAD_IM2COLENSA_14ComposedLayoutINSA_7SwizzleILi2ELi4ELi3EEENSA_18smem_ptr_flag_bitsILi16EEENSX_INSB_IJNSB_IJNSC_ILi8EEES1D_EEENSB_IJSK_SE_EEENSB_IJSE_NSC_ILi18EEEEEEEEENSB_IJNSB_IJSK_NSC_ILi256EEEEEENSB_IJSE_SZ_EEENSB_IJSZ_NSC_ILi2048EEEEEEEEEEEEEvEENS16_INSA_23SM90_TMA_LOAD_MULTICASTENS18_INS19_ILi3ELi4ELi3EEES1C_NSX_INSB_IJNSB_IJSI_SD_EEENSB_IJS1D_NSC_ILi4EEEEEES1H_EEENSB_IJNSB_IJSE_S1M_EEENSB_IJSI_NSC_ILi512EEEEEENSB_IJSZ_NSC_ILi4096EEEEEEEEEEEEEvEEEENS_8epilogue10collective6detail29Sm90TmaWarpSpecializedAdapterINS29_15DefaultEpilogueISN_NSB_IJNSB_IJlllEEESE_SZ_EEES2E_NS28_6thread17LinearCombinationISN_Li1EffLNS2F_9ScaleType4KindE0ELNS_15FloatRoundStyleE2ESN_EENS_4gemm15EpilogueDefaultEEEEEvvEEEEvNT_6ParamsE)
        /*0020*/ 	.word	0x00000000
.L_16:


//--------------------- .nv.compat                --------------------------
	.section	.nv.compat,"",@"SHT_CUDA_COMPAT_INFO"
	.align	4
        /*0000*/ 	.byte	0x02, 0x09, 0x01, 0x00, 0x02, 0x02, 0x04, 0x00, 0x02, 0x05, 0x05, 0x00, 0x03, 0x07, 0x01, 0x01
        /*0010*/ 	.byte	0x02, 0x03, 0x01, 0x00, 0x02, 0x06, 0x01, 0x00, 0x04, 0x0b, 0x08, 0x00, 0x00, 0x00, 0x00, 0x00
        /*0020*/ 	.byte	0x00, 0x00, 0x00, 0x00


//--------------------- .nv.info._ZN7cutlass13device_kernelINS_4conv6kernel13ConvUniversalINS1_16ConvProblemShapeILNS1_8OperatorE1ELi2EEENS1_10collective14CollectiveConvINS1_46MainloopSm90TmaGmmaWarpSpecializedImplicitGemmILS5_1ELi18ELi2EN4cute5tupleIJNSA_1CILi2EEENSC_ILi1EEESE_EEENS1_36KernelImplicitTmaWarpSpecializedSm90ELi1EEENSB_IJNSC_ILi64EEENSC_ILi128EEENSB_IJNSC_ILi32EEEEEEEEENS_6half_tESN_NSA_8TiledMMAINSA_8MMA_AtomIJNSA_4SM904GMMA26MMA_64x128x16_F32F16F16_SSILNSR_5MajorE0ELST_1ELNSR_7ScaleInE1ELSU_1EEEEEENSA_6LayoutINSB_IJSE_SE_SE_EEENSB_IJNSC_ILi0EEESZ_SZ_EEEEENSB_IJNSA_10UnderscoreES12_S12_EEEEENS7_6detail26Sm90ImplicitGemmTileTraitsINSA_20SM90_TMA_LOAD_IM2COLENSA_14ComposedLayoutINSA_7SwizzleILi2ELi4ELi3EEENSA_18smem_ptr_flag_bitsILi16EEENSX_INSB_IJNSB_IJNSC_ILi8EEES1D_EEENSB_IJSK_SE_EEENSB_IJSE_NSC_ILi18EEEEEEEEENSB_IJNSB_IJSK_NSC_ILi256EEEEEENSB_IJSE_SZ_EEENSB_IJSZ_NSC_ILi2048EEEEEEEEEEEEEvEENS16_INSA_23SM90_TMA_LOAD_MULTICASTENS18_INS19_ILi3ELi4ELi3EEES1C_NSX_INSB_IJNSB_IJSI_SD_EEENSB_IJS1D_NSC_ILi4EEEEEES1H_EEENSB_IJNSB_IJSE_S1M_EEENSB_IJSI_NSC_ILi512EEEEEENSB_IJSZ_NSC_ILi4096EEEEEEEEEEEEEvEEEENS_8epilogue10collective6detail29Sm90TmaWarpSpecializedAdapterINS29_15DefaultEpilogueISN_NSB_IJNSB_IJlllEEESE_SZ_EEES2E_NS28_6thread17LinearCombinationISN_Li1EffLNS2F_9ScaleType4KindE0ELNS_15FloatRoundStyleE2ESN_EENS_4gemm15EpilogueDefaultEEEEEvvEEEEvNT_6ParamsE --------------------------
	.section	.nv.info._ZN7cutlass13device_kernelINS_4conv6kernel13ConvUniversalINS1_16ConvProblemShapeILNS1_8OperatorE1ELi2EEENS1_10collective14CollectiveConvINS1_46MainloopSm90TmaGmmaWarpSpecializedImplicitGemmILS5_1ELi18ELi2EN4cute5tupleIJNSA_1CILi2EEENSC_ILi1EEESE_EEENS1_36KernelImplicitTmaWarpSpecializedSm90ELi1EEENSB_IJNSC_ILi64EEENSC_ILi128EEENSB_IJNSC_ILi32EEEEEEEEENS_6half_tESN_NSA_8TiledMMAINSA_8MMA_AtomIJNSA_4SM904GMMA26MMA_64x128x16_F32F16F16_SSILNSR_5MajorE0ELST_1ELNSR_7ScaleInE1ELSU_1EEEEEENSA_6LayoutINSB_IJSE_SE_SE_EEENSB_IJNSC_ILi0EEESZ_SZ_EEEEENSB_IJNSA_10UnderscoreES12_S12_EEEEENS7_6detail26Sm90ImplicitGemmTileTraitsINSA_20SM90_TMA_LOAD_IM2COLENSA_14ComposedLayoutINSA_7SwizzleILi2ELi4ELi3EEENSA_18smem_ptr_flag_bitsILi16EEENSX_INSB_IJNSB_IJNSC_ILi8EEES1D_EEENSB_IJSK_SE_EEENSB_IJSE_NSC_ILi18EEEEEEEEENSB_IJNSB_IJSK_NSC_ILi256EEEEEENSB_IJSE_SZ_EEENSB_IJSZ_NSC_ILi2048EEEEEEEEEEEEEvEENS16_INSA_23SM90_TMA_LOAD_MULTICASTENS18_INS19_ILi3ELi4ELi3EEES1C_NSX_INSB_IJNSB_IJSI_SD_EEENSB_IJS1D_NSC_ILi4EEEEEES1H_EEENSB_IJNSB_IJSE_S1M_EEENSB_IJSI_NSC_ILi512EEEEEENSB_IJSZ_NSC_ILi4096EEEEEEEEEEEEEvEEEENS_8epilogue10collective6detail29Sm90TmaWarpSpecializedAdapterINS29_15DefaultEpilogueISN_NSB_IJNSB_IJlllEEESE_SZ_EEES2E_NS28_6thread17LinearCombinationISN_Li1EffLNS2F_9ScaleType4KindE0ELNS_15FloatRoundStyleE2ESN_EENS_4gemm15EpilogueDefaultEEEEEvvEEEEvNT_6ParamsE,"",@"SHT_CUDA_INFO"
	.sectionflags	@""
	.align	4


	//----- nvinfo : EIATTR_CUDA_API_VERSION
	.align		4
        /*0000*/ 	.byte	0x04, 0x37
        /*0002*/ 	.short	(.L_18 - .L_17)
.L_17:
        /*0004*/ 	.word	0x00000082


	//----- nvinfo : EIATTR_KPARAM_INFO
	.align		4
.L_18:
        /*0008*/ 	.byte	0x04, 0x17
        /*000a*/ 	.short	(.L_20 - .L_19)
.L_19:
        /*000c*/ 	.word	0x00000000
        /*0010*/ 	.short	0x0000
        /*0012*/ 	.short	0x0070
        /*0014*/ 	.byte	0x00, 0xf0, 0x01, 0x0e


	//----- nvinfo : EIATTR_SPARSE_MMA_MASK
	.align		4
.L_20:
        /*0018*/ 	.byte	0x03, 0x50
        /*001a*/ 	.short	0x0000


	//----- nvinfo : EIATTR_MAXREG_COUNT
	.align		4
        /*001c*/ 	.byte	0x03, 0x1b
        /*001e*/ 	.short	0x00ff


	//----- nvinfo : EIATTR_NUM_BARRIERS
	.align		4
        /*0020*/ 	.byte	0x02, 0x4c
        /*0022*/ 	.byte	0x01
	.zero		1


	//----- nvinfo : EIATTR_MERCURY_ISA_VERSION
	.align		4
        /*0024*/ 	.byte	0x03, 0x5f
        /*0026*/ 	.short	0x0101


	//----- nvinfo : EIATTR_COOP_GROUP_MASK_REGIDS
	.align		4
        /*0028*/ 	.byte	0x04, 0x29
        /*002a*/ 	.short	(.L_22 - .L_21)


	//   ....[0]....
.L_21:
        /*002c*/ 	.word	0xffffffff


	//   ....[1]....
        /*0030*/ 	.word	0xffffffff


	//   ....[2]....
        /*0034*/ 	.word	0xffffffff


	//   ....[3]....
        /*0038*/ 	.word	0xffffffff


	//----- nvinfo : EIATTR_COOP_GROUP_INSTR_OFFSETS
	.align		4
.L_22:
        /*003c*/ 	.byte	0x04, 0x28
        /*003e*/ 	.short	(.L_24 - .L_23)


	//   ....[0]....
.L_23:
        /*0040*/ 	.word	0x00000070


	//   ....[1]....
        /*0044*/ 	.word	0x00000080


	//   ....[2]....
        /*0048*/ 	.word	0x00000140


	//   ....[3]....
        /*004c*/ 	.word	0x00000890


	//----- nvinfo : EIATTR_MBARRIER_INSTR_OFFSETS
	.align		4
.L_24:
        /*0050*/ 	.byte	0x04, 0x39
        /*0052*/ 	.short	(.L_26 - .L_25)


	//   ....[0]....
.L_25:
        /*0054*/ 	.word	0x00000310
        /*0058*/ 	.word	0x000000ff
        /*005c*/ 	.word	0x00036000
        /*0060*/ 	.short	0x0100
        /*0062*/ 	.byte	0x08
	.zero		1


	//   ....[1]....
        /*0064*/ 	.word	0x00000320
        /*0068*/ 	.word	0x000000ff
        /*006c*/ 	.word	0x00036090
        /*0070*/ 	.short	0x0100
        /*0072*/ 	.byte	0x08
	.zero		1


	//   ....[2]....
        /*0074*/ 	.word	0x00000330
        /*0078*/ 	.word	0x000000ff
        /*007c*/ 	.word	0x00036008
        /*0080*/ 	.short	0x0100
        /*0082*/ 	.byte	0x08
	.zero		1


	//   ....[3]....
        /*0084*/ 	.word	0x00000340
        /*0088*/ 	.word	0x000000ff
        /*008c*/ 	.word	0x00036098
        /*0090*/ 	.short	0x0100
        /*0092*/ 	.byte	0x08
	.zero		1


	//   ....[4]....
        /*0094*/ 	.word	0x00000350
        /*0098*/ 	.word	0x000000ff
        /*009c*/ 	.word	0x00036010
        /*00a0*/ 	.short	0x0100
        /*00a2*/ 	.byte	0x08
	.zero		1


	//   ....[5]....
        /*00a4*/ 	.word	0x00000360
        /*00a8*/ 	.word	0x000000ff
        /*00ac*/ 	.word	0x000360a0
        /*00b0*/ 	.short	0x0100
        /*00b2*/ 	.byte	0x08
	.zero		1


	//   ....[6]....
        /*00b4*/ 	.word	0x00000370
        /*00b8*/ 	.word	0x000000ff
        /*00bc*/ 	.word	0x00036018
        /*00c0*/ 	.short	0x0100
        /*00c2*/ 	.byte	0x08
	.zero		1


	//   ....[7]....
        /*00c4*/ 	.word	0x00000380
        /*00c8*/ 	.word	0x000000ff
        /*00cc*/ 	.word	0x000360a8
        /*00d0*/ 	.short	0x0100
        /*00d2*/ 	.byte	0x08
	.zero		1


	//   ....[8]....
        /*00d4*/ 	.word	0x00000390
        /*00d8*/ 	.word	0x000000ff
        /*00dc*/ 	.word	0x00036020
        /*00e0*/ 	.short	0x0100
        /*00e2*/ 	.byte	0x08
	.zero		1


	//   ....[9]....
        /*00e4*/ 	.word	0x000003a0
        /*00e8*/ 	.word	0x000000ff
        /*00ec*/ 	.word	0x000360b0
        /*00f0*/ 	.short	0x0100
        /*00f2*/ 	.byte	0x08
	.zero		1


	//   ....[10]....
        /*00f4*/ 	.word	0x000003b0
        /*00f8*/ 	.word	0x000000ff
        /*00fc*/ 	.word	0x00036028
        /*0100*/ 	.short	0x0100
        /*0102*/ 	.byte	0x08
	.zero		1


	//   ....[11]....
        /*0104*/ 	.word	0x000003c0
        /*0108*/ 	.word	0x000000ff
        /*010c*/ 	.word	0x000360b8
        /*0110*/ 	.short	0x0100
        /*0112*/ 	.byte	0x08
	.zero		1


	//   ....[12]....
        /*0114*/ 	.word	0x000003d0
        /*0118*/ 	.word	0x000000ff
        /*011c*/ 	.word	0x00036030
        /*0120*/ 	.short	0x0100
        /*0122*/ 	.byte	0x08
	.zero		1


	//   ....[13]....
        /*0124*/ 	.word	0x000003e0
        /*0128*/ 	.word	0x000000ff
        /*012c*/ 	.word	0x000360c0
        /*0130*/ 	.short	0x0100
        /*0132*/ 	.byte	0x08
	.zero		1


	//   ....[14]....
        /*0134*/ 	.word	0x000003f0
        /*0138*/ 	.word	0x000000ff
        /*013c*/ 	.word	0x00036038
        /*0140*/ 	.short	0x0100
        /*0142*/ 	.byte	0x08
	.zero		1


	//   ....[15]....
        /*0144*/ 	.word	0x00000400
        /*0148*/ 	.word	0x000000ff
        /*014c*/ 	.word	0x000360c8
        /*0150*/ 	.short	0x0100
        /*0152*/ 	.byte	0x08
	.zero		1


	//   ....[16]....
        /*0154*/ 	.word	0x00000410
        /*0158*/ 	.word	0x000000ff
        /*015c*/ 	.word	0x00036040
        /*0160*/ 	.short	0x0100
        /*0162*/ 	.byte	0x08
	.zero		1


	//   ....[17]....
        /*0164*/ 	.word	0x00000420
        /*0168*/ 	.word	0x000000ff
        /*016c*/ 	.word	0x000360d0
        /*0170*/ 	.short	0x0100
        /*0172*/ 	.byte	0x08
	.zero		1


	//   ....[18]....
        /*0174*/ 	.word	0x00000430
        /*0178*/ 	.word	0x000000ff
        /*017c*/ 	.word	0x00036048
        /*0180*/ 	.short	0x0100
        /*0182*/ 	.byte	0x08
	.zero		1


	//   ....[19]....
        /*0184*/ 	.word	0x00000440
        /*0188*/ 	.word	0x000000ff
        /*018c*/ 	.word	0x000360d8
        /*0190*/ 	.short	0x0100
        /*0192*/ 	.byte	0x08
	.zero		1


	//   ....[20]....
        /*0194*/ 	.word	0x00000450
        /*0198*/ 	.word	0x000000ff
        /*019c*/ 	.word	0x00036050
        /*01a0*/ 	.short	0x0100
        /*01a2*/ 	.byte	0x08
	.zero		1


	//   ....[21]....
        /*01a4*/ 	.word	0x00000460
        /*01a8*/ 	.word	0x000000ff
        /*01ac*/ 	.word	0x000360e0
        /*01b0*/ 	.short	0x0100
        /*01b2*/ 	.byte	0x08
	.zero		1


	//   ....[22]....
        /*01b4*/ 	.word	0x00000470
        /*01b8*/ 	.word	0x000000ff
        /*01bc*/ 	.word	0x00036058
        /*01c0*/ 	.short	0x0100
        /*01c2*/ 	.byte	0x08
	.zero		1


	//   ....[23]....
        /*01c4*/ 	.word	0x00000480
        /*01c8*/ 	.word	0x000000ff
        /*01cc*/ 	.word	0x000360e8
        /*01d0*/ 	.short	0x0100
        /*01d2*/ 	.byte	0x08
	.zero		1


	//   ....[24]....
        /*01d4*/ 	.word	0x00000490
        /*01d8*/ 	.word	0x000000ff
        /*01dc*/ 	.word	0x00036060
        /*01e0*/ 	.short	0x0100
        /*01e2*/ 	.byte	0x08
	.zero		1


	//   ....[25]....
        /*01e4*/ 	.word	0x000004a0
        /*01e8*/ 	.word	0x000000ff
        /*01ec*/ 	.word	0x000360f0
        /*01f0*/ 	.short	0x0100
        /*01f2*/ 	.byte	0x08
	.zero		1


	//   ....[26]....
        /*01f4*/ 	.word	0x000004b0
        /*01f8*/ 	.word	0x000000ff
        /*01fc*/ 	.word	0x00036068
        /*0200*/ 	.short	0x0100
        /*0202*/ 	.byte	0x08
	.zero		1


	//   ....[27]....
        /*0204*/ 	.word	0x000004c0
        /*0208*/ 	.word	0x000000ff
        /*020c*/ 	.word	0x000360f8
        /*0210*/ 	.short	0x0100
        /*0212*/ 	.byte	0x08
	.zero		1


	//   ....[28]....
        /*0214*/ 	.word	0x000004d0
        /*0218*/ 	.word	0x000000ff
        /*021c*/ 	.word	0x00036070
        /*0220*/ 	.short	0x0100
        /*0222*/ 	.byte	0x08
	.zero		1


	//   ....[29]....
        /*0224*/ 	.word	0x000004e0
        /*0228*/ 	.word	0x000000ff
        /*022c*/ 	.word	0x00036100
        /*0230*/ 	.short	0x0100
        /*0232*/ 	.byte	0x08
	.zero		1


	//   ....[30]....
        /*0234*/ 	.word	0x000004f0
        /*0238*/ 	.word	0x000000ff
        /*023c*/ 	.word	0x00036078
        /*0240*/ 	.short	0x0100
        /*0242*/ 	.byte	0x08
	.zero		1


	//   ....[31]....
        /*0244*/ 	.word	0x00000500
        /*0248*/ 	.word	0x000000ff
        /*024c*/ 	.word	0x00036108
        /*0250*/ 	.short	0x0100
        /*0252*/ 	.byte	0x08
	.zero		1


	//   ....[32]....
        /*0254*/ 	.word	0x00000510
        /*0258*/ 	.word	0x000000ff
        /*025c*/ 	.word	0x00036080
        /*0260*/ 	.short	0x0100
        /*0262*/ 	.byte	0x08
	.zero		1


	//   ....[33]....
        /*0264*/ 	.word	0x00000520
        /*0268*/ 	.word	0x000000ff
        /*026c*/ 	.word	0x00036110
        /*0270*/ 	.short	0x0100
        /*0272*/ 	.byte	0x08
	.zero		1


	//   ....[34]....
        /*0274*/ 	.word	0x00000530
        /*0278*/ 	.word	0x000000ff
        /*027c*/ 	.word	0x00036088
        /*0280*/ 	.short	0x0100
        /*0282*/ 	.byte	0x08
	.zero		1


	//   ....[35]....
        /*0284*/ 	.word	0x00000540
        /*0288*/ 	.word	0x000000ff
        /*028c*/ 	.word	0x00036118
        /*0290*/ 	.short	0x0100
        /*0292*/ 	.byte	0x08
	.zero		1


	//   ....[36]....
        /*0294*/ 	.word	0x00000ee0
        /*0298*/ 	.word	0x00000008
        /*029c*/ 	.word	0x00036000
        /*02a0*/ 	.short	0x010a
        /*02a2*/ 	.byte	0x3f
	.zero		1


	//   ....[37]....
        /*02a4*/ 	.word	0x000011c0
        /*02a8*/ 	.word	0x0000000b
        /*02ac*/ 	.word	0x00036000
        /*02b0*/ 	.short	0x010a
        /*02b2*/ 	.byte	0x3f
	.zero		1


	//   ....[38]....
        /*02b4*/ 	.word	0x00001320
        /*02b8*/ 	.word	0x0000000a
        /*02bc*/ 	.word	0x00000000
        /*02c0*/ 	.short	0x0101
        /*02c2*/ 	.byte	0x3f
	.zero		1


	//   ....[39]....
        /*02c4*/ 	.word	0x00001560
        /*02c8*/ 	.word	0x00000004
        /*02cc*/ 	.word	0x00000000
        /*02d0*/ 	.short	0x0101
        /*02d2*/ 	.byte	0x3f
	.zero		1


	//   ....[40]....
        /*02d4*/ 	.word	0x000060d0
        /*02d8*/ 	.word	0x00000014
        /*02dc*/ 	.word	0x00036090
        /*02e0*/ 	.short	0x010a
        /*02e2*/ 	.byte	0x3f
	.zero		1


	//   ....[41]....
        /*02e4*/ 	.word	0x00006820
        /*02e8*/ 	.word	0x00000002
        /*02ec*/ 	.word	0x00000000
        /*02f0*/ 	.short	0x010a
        /*02f2*/ 	.byte	0x3f
	.zero		1


	//   ....[42]....
        /*02f4*/ 	.word	0x000068d0
        /*02f8*/ 	.word	0x00000002
        /*02fc*/ 	.word	0x00000000
        /*0300*/ 	.short	0x010a
        /*0302*/ 	.byte	0x3f
	.zero		1


	//   ....[43]....
        /*0304*/ 	.word	0x00006980
        /*0308*/ 	.word	0x00000002
        /*030c*/ 	.word	0x00000000
        /*0310*/ 	.short	0x010a
        /*0312*/ 	.byte	0x3f
	.zero		1


	//   ....[44]....
        /*0314*/ 	.word	0x00006a30
        /*0318*/ 	.word	0x00000002
        /*031c*/ 	.word	0x00000000
        /*0320*/ 	.short	0x010a
        /*0322*/ 	.byte	0x3f
	.zero		1


	//   ....[45]....
        /*0324*/ 	.word	0x00006ae0
        /*0328*/ 	.word	0x00000002
        /*032c*/ 	.word	0x00000000
        /*0330*/ 	.short	0x010a
        /*0332*/ 	.byte	0x3f
	.zero		1


	//   ....[46]....
        /*0334*/ 	.word	0x00006b90
        /*0338*/ 	.word	0x00000002
        /*033c*/ 	.word	0x00000000
        /*0340*/ 	.short	0x010a
        /*0342*/ 	.byte	0x3f
	.zero		1


	//   ....[47]....
        /*0344*/ 	.word	0x00006c40
        /*0348*/ 	.word	0x00000002
        /*034c*/ 	.word	0x00000000
        /*0350*/ 	.short	0x010a
        /*0352*/ 	.byte	0x3f
	.zero		1


	//   ....[48]....
        /*0354*/ 	.word	0x00006cf0
        /*0358*/ 	.word	0x00000002
        /*035c*/ 	.word	0x00000000
        /*0360*/ 	.short	0x010a
        /*0362*/ 	.byte	0x3f
	.zero		1


	//   ....[49]....
        /*0364*/ 	.word	0x00006da0
        /*0368*/ 	.word	0x00000002
        /*036c*/ 	.word	0x00000000
        /*0370*/ 	.short	0x010a
        /*0372*/ 	.byte	0x3f
	.zero		1


	//   ....[50]....
        /*0374*/ 	.word	0x00006e50
        /*0378*/ 	.word	0x00000002
        /*037c*/ 	.word	0x00000000
        /*0380*/ 	.short	0x010a
        /*0382*/ 	.byte	0x3f
	.zero		1


	//   ....[51]....
        /*0384*/ 	.word	0x00006f00
        /*0388*/ 	.word	0x00000002
        /*038c*/ 	.word	0x00000000
        /*0390*/ 	.short	0x010a
        /*0392*/ 	.byte	0x3f
	.zero		1


	//   ....[52]....
        /*0394*/ 	.word	0x00006fb0
        /*0398*/ 	.word	0x00000002
        /*039c*/ 	.word	0x00000000
        /*03a0*/ 	.short	0x010a
        /*03a2*/ 	.byte	0x3f
	.zero		1


	//   ....[53]....
        /*03a4*/ 	.word	0x00007060
        /*03a8*/ 	.word	0x00000002
        /*03ac*/ 	.word	0x00000000
        /*03b0*/ 	.short	0x010a
        /*03b2*/ 	.byte	0x3f
	.zero		1


	//   ....[54]....
        /*03b4*/ 	.word	0x00007110
        /*03b8*/ 	.word	0x00000002
        /*03bc*/ 	.word	0x00000000
        /*03c0*/ 	.short	0x010a
        /*03c2*/ 	.byte	0x3f
	.zero		1


	//   ....[55]....
        /*03c4*/ 	.word	0x000071c0
        /*03c8*/ 	.word	0x00000002
        /*03cc*/ 	.word	0x00000000
        /*03d0*/ 	.short	0x010a
        /*03d2*/ 	.byte	0x3f
	.zero		1


	//   ....[56]....
        /*03d4*/ 	.word	0x00007270
        /*03d8*/ 	.word	0x00000002
        /*03dc*/ 	.word	0x00000000
        /*03e0*/ 	.short	0x010a
        /*03e2*/ 	.byte	0x3f
	.zero		1


	//   ....[57]....
        /*03e4*/ 	.word	0x00007320
        /*03e8*/ 	.word	0x00000002
        /*03ec*/ 	.word	0x00000000
        /*03f0*/ 	.short	0x010a
        /*03f2*/ 	.byte	0x3f
	.zero		1


	//   ....[58]....
        /*03f4*/ 	.word	0x000073d0
        /*03f8*/ 	.word	0x00000003
        /*03fc*/ 	.word	0x00000000
        /*0400*/ 	.short	0x010a
        /*0402*/ 	.byte	0x3f
	.zero		1


	//----- nvinfo : EIATTR_NUM_MBARRIERS
	.align		4
.L_26:
        /*0404*/ 	.byte	0x03, 0x38
        /*0406*/ 	.short	0x0024


	//----- nvinfo : EIATTR_EXIT_INSTR_OFFSETS
	.align		4
        /*0408*/ 	.byte	0x04, 0x1c
        /*040a*/ 	.short	(.L_28 - .L_27)


	//   ....[0]....
.L_27:
        /*040c*/ 	.word	0x00000c10


	//   ....[1]....
        /*0410*/ 	.word	0x000016c0


	//   ....[2]....
        /*0414*/ 	.word	0x00004800


	//   ....[3]....
        /*0418*/ 	.word	0x00004830


	//   ....[4]....
        /*041c*/ 	.word	0x00005ea0


	//   ....[5]....
        /*0420*/ 	.word	0x00005ed0


	//   ....[6]....
        /*0424*/ 	.word	0x00005ef0


	//   ....[7]....
        /*0428*/ 	.word	0x00006710


	//   ....[8]....
        /*042c*/ 	.word	0x00007400


	//----- nvinfo : EIATTR_MAX_THREADS
	.align		4
.L_28:
        /*0430*/ 	.byte	0x04, 0x05
        /*0432*/ 	.short	(.L_30 - .L_29)
.L_29:
        /*0434*/ 	.word	0x00000100
        /*0438*/ 	.word	0x00000001
        /*043c*/ 	.word	0x00000001


	//----- nvinfo : EIATTR_CRS_STACK_SIZE
	.align		4
.L_30:
        /*0440*/ 	.byte	0x04, 0x1e
        /*0442*/ 	.short	(.L_32 - .L_31)
.L_31:
        /*0444*/ 	.word	0x00000000


	//----- nvinfo : EIATTR_CBANK_PARAM_SIZE
	.align		4
.L_32:
        /*0448*/ 	.byte	0x03, 0x19
        /*044a*/ 	.short	0x03f0


	//----- nvinfo : EIATTR_PARAM_CBANK
	.align		4
        /*044c*/ 	.byte	0x04, 0x0a
        /*044e*/ 	.short	(.L_34 - .L_33)
	.align		4
.L_33:
        /*0450*/ 	.word	index@(.nv.constant0._ZN7cutlass13device_kernelINS_4conv6kernel13ConvUniversalINS1_16ConvProblemShapeILNS1_8OperatorE1ELi2EEENS1_10collective14CollectiveConvINS1_46MainloopSm90TmaGmmaWarpSpecializedImplicitGemmILS5_1ELi18ELi2EN4cute5tupleIJNSA_1CILi2EEENSC_ILi1EEESE_EEENS1_36KernelImplicitTmaWarpSpecializedSm90ELi1EEENSB_IJNSC_ILi64EEENSC_ILi128EEENSB_IJNSC_ILi32EEEEEEEEENS_6half_tESN_NSA_8TiledMMAINSA_8MMA_AtomIJNSA_4SM904GMMA26MMA_64x128x16_F32F16F16_SSILNSR_5MajorE0ELST_1ELNSR_7ScaleInE1ELSU_1EEEEEENSA_6LayoutINSB_IJSE_SE_SE_EEENSB_IJNSC_ILi0EEESZ_SZ_EEEEENSB_IJNSA_10UnderscoreES12_S12_EEEEENS7_6detail26Sm90ImplicitGemmTileTraitsINSA_20SM90_TMA_LOAD_IM2COLENSA_14ComposedLayoutINSA_7SwizzleILi2ELi4ELi3EEENSA_18smem_ptr_flag_bitsILi16EEENSX_INSB_IJNSB_IJNSC_ILi8EEES1D_EEENSB_IJSK_SE_EEENSB_IJSE_NSC_ILi18EEEEEEEEENSB_IJNSB_IJSK_NSC_ILi256EEEEEENSB_IJSE_SZ_EEENSB_IJSZ_NSC_ILi2048EEEEEEEEEEEEEvEENS16_INSA_23SM90_TMA_LOAD_MULTICASTENS18_INS19_ILi3ELi4ELi3EEES1C_NSX_INSB_IJNSB_IJSI_SD_EEENSB_IJS1D_NSC_ILi4EEEEEES1H_EEENSB_IJNSB_IJSE_S1M_EEENSB_IJSI_NSC_ILi512EEEEEENSB_IJSZ_NSC_ILi4096EEEEEEEEEEEEEvEEEENS_8epilogue10collective6detail29Sm90TmaWarpSpecializedAdapterINS29_15DefaultEpilogueISN_NSB_IJNSB_IJlllEEESE_SZ_EEES2E_NS28_6thread17LinearCombinationISN_Li1EffLNS2F_9ScaleType4KindE0ELNS_15FloatRoundStyleE2ESN_EENS_4gemm15EpilogueDefaultEEEEEvvEEEEvNT_6ParamsE)
        /*0454*/ 	.short	0x0210
        /*0456*/ 	.short	0x03f0


	//----- nvinfo : EIATTR_SW_WAR
	.align		4
.L_34:
        /*0458*/ 	.byte	0x04, 0x36
        /*045a*/ 	.short	(.L_36 - .L_35)
.L_35:
        /*045c*/ 	.word	0x00000008
.L_36:


//--------------------- .nv.callgraph             --------------------------
	.section	.nv.callgraph,"",@"SHT_CUDA_CALLGRAPH"
	.align	4
	.sectionentsize	8
	.align		4
        /*0000*/ 	.word	0x00000000
	.align		4
        /*0004*/ 	.word	0xffffffff
	.align		4
        /*0008*/ 	.word	0x00000000
	.align		4
        /*000c*/ 	.word	0xfffffffe
	.align		4
        /*0010*/ 	.word	0x00000000
	.align		4
        /*0014*/ 	.word	0xfffffffd
	.align		4
        /*0018*/ 	.word	0x00000000
	.align		4
        /*001c*/ 	.word	0xfffffffc


//--------------------- .nv.constant4             --------------------------
	.section	.nv.constant4,"a",@progbits
	.align	8
	.align		8
.nv.constant4:
        /*0000*/ 	.dword	_ZN39_INTERNAL_7c60ccd2_4_k_cu_15c3caf9_28884cuda3std3__45__cpo5beginE
	.align		8
        /*0008*/ 	.dword	_ZN39_INTERNAL_7c60ccd2_4_k_cu_15c3caf9_28884cuda3std3__45__cpo3endE
	.align		8
        /*0010*/ 	.dword	_ZN39_INTERNAL_7c60ccd2_4_k_cu_15c3caf9_28884cuda3std3__45__cpo6cbeginE
	.align		8
        /*0018*/ 	.dword	_ZN39_INTERNAL_7c60ccd2_4_k_cu_15c3caf9_28884cuda3std3__45__cpo4cendE
	.align		8
        /*0020*/ 	.dword	_ZN39_INTERNAL_7c60ccd2_4_k_cu_15c3caf9_28884cuda3std3__441_GLOBAL__N__7c60ccd2_4_k_cu_15c3caf9_28886ignoreE
	.align		8
        /*0028*/ 	.dword	_ZN39_INTERNAL_7c60ccd2_4_k_cu_15c3caf9_28884cuda3std3__419piecewise_constructE
	.align		8
        /*0030*/ 	.dword	_ZN39_INTERNAL_7c60ccd2_4_k_cu_15c3caf9_28884cuda3std3__48in_placeE
	.align		8
        /*0038*/ 	.dword	_ZN39_INTERNAL_7c60ccd2_4_k_cu_15c3caf9_28884cuda3std6ranges3__45__cpo4swapE
	.align		8
        /*0040*/ 	.dword	_ZN39_INTERNAL_7c60ccd2_4_k_cu_15c3caf9_28884cuda3std6ranges3__45__cpo9iter_moveE
	.align		8
        /*0048*/ 	.dword	_ZN39_INTERNAL_7c60ccd2_4_k_cu_15c3caf9_28884cute7productE
	.align		8
        /*0050*/ 	.dword	_ZN39_INTERNAL_7c60ccd2_4_k_cu_15c3caf9_28884cute1_E


//--------------------- .text._ZN7cutlass13device_kernelINS_4conv6kernel13ConvUniversalINS1_16ConvProblemShapeILNS1_8OperatorE1ELi2EEENS1_10collective14CollectiveConvINS1_46MainloopSm90TmaGmmaWarpSpecializedImplicitGemmILS5_1ELi18ELi2EN4cute5tupleIJNSA_1CILi2EEENSC_ILi1EEESE_EEENS1_36KernelImplicitTmaWarpSpecializedSm90ELi1EEENSB_IJNSC_ILi64EEENSC_ILi128EEENSB_IJNSC_ILi32EEEEEEEEENS_6half_tESN_NSA_8TiledMMAINSA_8MMA_AtomIJNSA_4SM904GMMA26MMA_64x128x16_F32F16F16_SSILNSR_5MajorE0ELST_1ELNSR_7ScaleInE1ELSU_1EEEEEENSA_6LayoutINSB_IJSE_SE_SE_EEENSB_IJNSC_ILi0EEESZ_SZ_EEEEENSB_IJNSA_10UnderscoreES12_S12_EEEEENS7_6detail26Sm90ImplicitGemmTileTraitsINSA_20SM90_TMA_LOAD_IM2COLENSA_14ComposedLayoutINSA_7SwizzleILi2ELi4ELi3EEENSA_18smem_ptr_flag_bitsILi16EEENSX_INSB_IJNSB_IJNSC_ILi8EEES1D_EEENSB_IJSK_SE_EEENSB_IJSE_NSC_ILi18EEEEEEEEENSB_IJNSB_IJSK_NSC_ILi256EEEEEENSB_IJSE_SZ_EEENSB_IJSZ_NSC_ILi2048EEEEEEEEEEEEEvEENS16_INSA_23SM90_TMA_LOAD_MULTICASTENS18_INS19_ILi3ELi4ELi3EEES1C_NSX_INSB_IJNSB_IJSI_SD_EEENSB_IJS1D_NSC_ILi4EEEEEES1H_EEENSB_IJNSB_IJSE_S1M_EEENSB_IJSI_NSC_ILi512EEEEEENSB_IJSZ_NSC_ILi4096EEEEEEEEEEEEEvEEEENS_8epilogue10collective6detail29Sm90TmaWarpSpecializedAdapterINS29_15DefaultEpilogueISN_NSB_IJNSB_IJlllEEESE_SZ_EEES2E_NS28_6thread17LinearCombinationISN_Li1EffLNS2F_9ScaleType4KindE0ELNS_15FloatRoundStyleE2ESN_EENS_4gemm15EpilogueDefaultEEEEEvvEEEEvNT_6ParamsE --------------------------
	.section	.text._ZN7cutlass13device_kernelINS_4conv6kernel13ConvUniversalINS1_16ConvProblemShapeILNS1_8OperatorE1ELi2EEENS1_10collective14CollectiveConvINS1_46MainloopSm90TmaGmmaWarpSpecializedImplicitGemmILS5_1ELi18ELi2EN4cute5tupleIJNSA_1CILi2EEENSC_ILi1EEESE_EEENS1_36KernelImplicitTmaWarpSpecializedSm90ELi1EEENSB_IJNSC_ILi64EEENSC_ILi128EEENSB_IJNSC_ILi32EEEEEEEEENS_6half_tESN_NSA_8TiledMMAINSA_8MMA_AtomIJNSA_4SM904GMMA26MMA_64x128x16_F32F16F16_SSILNSR_5MajorE0ELST_1ELNSR_7ScaleInE1ELSU_1EEEEEENSA_6LayoutINSB_IJSE_SE_SE_EEENSB_IJNSC_ILi0EEESZ_SZ_EEEEENSB_IJNSA_10UnderscoreES12_S12_EEEEENS7_6detail26Sm90ImplicitGemmTileTraitsINSA_20SM90_TMA_LOAD_IM2COLENSA_14ComposedLayoutINSA_7SwizzleILi2ELi4ELi3EEENSA_18smem_ptr_flag_bitsILi16EEENSX_INSB_IJNSB_IJNSC_ILi8EEES1D_EEENSB_IJSK_SE_EEENSB_IJSE_NSC_ILi18EEEEEEEEENSB_IJNSB_IJSK_NSC_ILi256EEEEEENSB_IJSE_SZ_EEENSB_IJSZ_NSC_ILi2048EEEEEEEEEEEEEvEENS16_INSA_23SM90_TMA_LOAD_MULTICASTENS18_INS19_ILi3ELi4ELi3EEES1C_NSX_INSB_IJNSB_IJSI_SD_EEENSB_IJS1D_NSC_ILi4EEEEEES1H_EEENSB_IJNSB_IJSE_S1M_EEENSB_IJSI_NSC_ILi512EEEEEENSB_IJSZ_NSC_ILi4096EEEEEEEEEEEEEvEEEENS_8epilogue10collective6detail29Sm90TmaWarpSpecializedAdapterINS29_15DefaultEpilogueISN_NSB_IJNSB_IJlllEEESE_SZ_EEES2E_NS28_6thread17LinearCombinationISN_Li1EffLNS2F_9ScaleType4KindE0ELNS_15FloatRoundStyleE2ESN_EENS_4gemm15EpilogueDefaultEEEEEvvEEEEvNT_6ParamsE,"ax",@progbits
	.align	128
.text._ZN7cutlass13device_kernelINS_4conv6kernel13ConvUniversalINS1_16ConvProblemShapeILNS1_8OperatorE1ELi2EEENS1_10collective14CollectiveConvINS1_46MainloopSm90TmaGmmaWarpSpecializedImplicitGemmILS5_1ELi18ELi2EN4cute5tupleIJNSA_1CILi2EEENSC_ILi1EEESE_EEENS1_36KernelImplicitTmaWarpSpecializedSm90ELi1EEENSB_IJNSC_ILi64EEENSC_ILi128EEENSB_IJNSC_ILi32EEEEEEEEENS_6half_tESN_NSA_8TiledMMAINSA_8MMA_AtomIJNSA_4SM904GMMA26MMA_64x128x16_F32F16F16_SSILNSR_5MajorE0ELST_1ELNSR_7ScaleInE1ELSU_1EEEEEENSA_6LayoutINSB_IJSE_SE_SE_EEENSB_IJNSC_ILi0EEESZ_SZ_EEEEENSB_IJNSA_10UnderscoreES12_S12_EEEEENS7_6detail26Sm90ImplicitGemmTileTraitsINSA_20SM90_TMA_LOAD_IM2COLENSA_14ComposedLayoutINSA_7SwizzleILi2ELi4ELi3EEENSA_18smem_ptr_flag_bitsILi16EEENSX_INSB_IJNSB_IJNSC_ILi8EEES1D_EEENSB_IJSK_SE_EEENSB_IJSE_NSC_ILi18EEEEEEEEENSB_IJNSB_IJSK_NSC_ILi256EEEEEENSB_IJSE_SZ_EEENSB_IJSZ_NSC_ILi2048EEEEEEEEEEEEEvEENS16_INSA_23SM90_TMA_LOAD_MULTICASTENS18_INS19_ILi3ELi4ELi3EEES1C_NSX_INSB_IJNSB_IJSI_SD_EEENSB_IJS1D_NSC_ILi4EEEEEES1H_EEENSB_IJNSB_IJSE_S1M_EEENSB_IJSI_NSC_ILi512EEEEEENSB_IJSZ_NSC_ILi4096EEEEEEEEEEEEEvEEEENS_8epilogue10collective6detail29Sm90TmaWarpSpecializedAdapterINS29_15DefaultEpilogueISN_NSB_IJNSB_IJlllEEESE_SZ_EEES2E_NS28_6thread17LinearCombinationISN_Li1EffLNS2F_9ScaleType4KindE0ELNS_15FloatRoundStyleE2ESN_EENS_4gemm15EpilogueDefaultEEEEEvvEEEEvNT_6ParamsE:
        .type           _ZN7cutlass13device_kernelINS_4conv6kernel13ConvUniversalINS1_16ConvProblemShapeILNS1_8OperatorE1ELi2EEENS1_10collective14CollectiveConvINS1_46MainloopSm90TmaGmmaWarpSpecializedImplicitGemmILS5_1ELi18ELi2EN4cute5tupleIJNSA_1CILi2EEENSC_ILi1EEESE_EEENS1_36KernelImplicitTmaWarpSpecializedSm90ELi1EEENSB_IJNSC_ILi64EEENSC_ILi128EEENSB_IJNSC_ILi32EEEEEEEEENS_6half_tESN_NSA_8TiledMMAINSA_8MMA_AtomIJNSA_4SM904GMMA26MMA_64x128x16_F32F16F16_SSILNSR_5MajorE0ELST_1ELNSR_7ScaleInE1ELSU_1EEEEEENSA_6LayoutINSB_IJSE_SE_SE_EEENSB_IJNSC_ILi0EEESZ_SZ_EEEEENSB_IJNSA_10UnderscoreES12_S12_EEEEENS7_6detail26Sm90ImplicitGemmTileTraitsINSA_20SM90_TMA_LOAD_IM2COLENSA_14ComposedLayoutINSA_7SwizzleILi2ELi4ELi3EEENSA_18smem_ptr_flag_bitsILi16EEENSX_INSB_IJNSB_IJNSC_ILi8EEES1D_EEENSB_IJSK_SE_EEENSB_IJSE_NSC_ILi18EEEEEEEEENSB_IJNSB_IJSK_NSC_ILi256EEEEEENSB_IJSE_SZ_EEENSB_IJSZ_NSC_ILi2048EEEEEEEEEEEEEvEENS16_INSA_23SM90_TMA_LOAD_MULTICASTENS18_INS19_ILi3ELi4ELi3EEES1C_NSX_INSB_IJNSB_IJSI_SD_EEENSB_IJS1D_NSC_ILi4EEEEEES1H_EEENSB_IJNSB_IJSE_S1M_EEENSB_IJSI_NSC_ILi512EEEEEENSB_IJSZ_NSC_ILi4096EEEEEEEEEEEEEvEEEENS_8epilogue10collective6detail29Sm90TmaWarpSpecializedAdapterINS29_15DefaultEpilogueISN_NSB_IJNSB_IJlllEEESE_SZ_EEES2E_NS28_6thread17LinearCombinationISN_Li1EffLNS2F_9ScaleType4KindE0ELNS_15FloatRoundStyleE2ESN_EENS_4gemm15EpilogueDefaultEEEEEvvEEEEvNT_6ParamsE,@function
        .size           _ZN7cutlass13device_kernelINS_4conv6kernel13ConvUniversalINS1_16ConvProblemShapeILNS1_8OperatorE1ELi2EEENS1_10collective14CollectiveConvINS1_46MainloopSm90TmaGmmaWarpSpecializedImplicitGemmILS5_1ELi18ELi2EN4cute5tupleIJNSA_1CILi2EEENSC_ILi1EEESE_EEENS1_36KernelImplicitTmaWarpSpecializedSm90ELi1EEENSB_IJNSC_ILi64EEENSC_ILi128EEENSB_IJNSC_ILi32EEEEEEEEENS_6half_tESN_NSA_8TiledMMAINSA_8MMA_AtomIJNSA_4SM904GMMA26MMA_64x128x16_F32F16F16_SSILNSR_5MajorE0ELST_1ELNSR_7ScaleInE1ELSU_1EEEEEENSA_6LayoutINSB_IJSE_SE_SE_EEENSB_IJNSC_ILi0EEESZ_SZ_EEEEENSB_IJNSA_10UnderscoreES12_S12_EEEEENS7_6detail26Sm90ImplicitGemmTileTraitsINSA_20SM90_TMA_LOAD_IM2COLENSA_14ComposedLayoutINSA_7SwizzleILi2ELi4ELi3EEENSA_18smem_ptr_flag_bitsILi16EEENSX_INSB_IJNSB_IJNSC_ILi8EEES1D_EEENSB_IJSK_SE_EEENSB_IJSE_NSC_ILi18EEEEEEEEENSB_IJNSB_IJSK_NSC_ILi256EEEEEENSB_IJSE_SZ_EEENSB_IJSZ_NSC_ILi2048EEEEEEEEEEEEEvEENS16_INSA_23SM90_TMA_LOAD_MULTICASTENS18_INS19_ILi3ELi4ELi3EEES1C_NSX_INSB_IJNSB_IJSI_SD_EEENSB_IJS1D_NSC_ILi4EEEEEES1H_EEENSB_IJNSB_IJSE_S1M_EEENSB_IJSI_NSC_ILi512EEEEEENSB_IJSZ_NSC_ILi4096EEEEEEEEEEEEEvEEEENS_8epilogue10collective6detail29Sm90TmaWarpSpecializedAdapterINS29_15DefaultEpilogueISN_NSB_IJNSB_IJlllEEESE_SZ_EEES2E_NS28_6thread17LinearCombinationISN_Li1EffLNS2F_9ScaleType4KindE0ELNS_15FloatRoundStyleE2ESN_EENS_4gemm15EpilogueDefaultEEEEEvvEEEEvNT_6ParamsE,(.L_x_178 - _ZN7cutlass13device_kernelINS_4conv6kernel13ConvUniversalINS1_16ConvProblemShapeILNS1_8OperatorE1ELi2EEENS1_10collective14CollectiveConvINS1_46MainloopSm90TmaGmmaWarpSpecializedImplicitGemmILS5_1ELi18ELi2EN4cute5tupleIJNSA_1CILi2EEENSC_ILi1EEESE_EEENS1_36KernelImplicitTmaWarpSpecializedSm90ELi1EEENSB_IJNSC_ILi64EEENSC_ILi128EEENSB_IJNSC_ILi32EEEEEEEEENS_6half_tESN_NSA_8TiledMMAINSA_8MMA_AtomIJNSA_4SM904GMMA26MMA_64x128x16_F32F16F16_SSILNSR_5MajorE0ELST_1ELNSR_7ScaleInE1ELSU_1EEEEEENSA_6LayoutINSB_IJSE_SE_SE_EEENSB_IJNSC_ILi0EEESZ_SZ_EEEEENSB_IJNSA_10UnderscoreES12_S12_EEEEENS7_6detail26Sm90ImplicitGemmTileTraitsINSA_20SM90_TMA_LOAD_IM2COLENSA_14ComposedLayoutINSA_7SwizzleILi2ELi4ELi3EEENSA_18smem_ptr_flag_bitsILi16EEENSX_INSB_IJNSB_IJNSC_ILi8EEES1D_EEENSB_IJSK_SE_EEENSB_IJSE_NSC_ILi18EEEEEEEEENSB_IJNSB_IJSK_NSC_ILi256EEEEEENSB_IJSE_SZ_EEENSB_IJSZ_NSC_ILi2048EEEEEEEEEEEEEvEENS16_INSA_23SM90_TMA_LOAD_MULTICASTENS18_INS19_ILi3ELi4ELi3EEES1C_NSX_INSB_IJNSB_IJSI_SD_EEENSB_IJS1D_NSC_ILi4EEEEEES1H_EEENSB_IJNSB_IJSE_S1M_EEENSB_IJSI_NSC_ILi512EEEEEENSB_IJSZ_NSC_ILi4096EEEEEEEEEEEEEvEEEENS_8epilogue10collective6detail29Sm90TmaWarpSpecializedAdapterINS29_15DefaultEpilogueISN_NSB_IJNSB_IJlllEEESE_SZ_EEES2E_NS28_6thread17LinearCombinationISN_Li1EffLNS2F_9ScaleType4KindE0ELNS_15FloatRoundStyleE2ESN_EENS_4gemm15EpilogueDefaultEEEEEvvEEEEvNT_6ParamsE)
        .other          _ZN7cutlass13device_kernelINS_4conv6kernel13ConvUniversalINS1_16ConvProblemShapeILNS1_8OperatorE1ELi2EEENS1_10collective14CollectiveConvINS1_46MainloopSm90TmaGmmaWarpSpecializedImplicitGemmILS5_1ELi18ELi2EN4cute5tupleIJNSA_1CILi2EEENSC_ILi1EEESE_EEENS1_36KernelImplicitTmaWarpSpecializedSm90ELi1EEENSB_IJNSC_ILi64EEENSC_ILi128EEENSB_IJNSC_ILi32EEEEEEEEENS_6half_tESN_NSA_8TiledMMAINSA_8MMA_AtomIJNSA_4SM904GMMA26MMA_64x128x16_F32F16F16_SSILNSR_5MajorE0ELST_1ELNSR_7ScaleInE1ELSU_1EEEEEENSA_6LayoutINSB_IJSE_SE_SE_EEENSB_IJNSC_ILi0EEESZ_SZ_EEEEENSB_IJNSA_10UnderscoreES12_S12_EEEEENS7_6detail26Sm90ImplicitGemmTileTraitsINSA_20SM90_TMA_LOAD_IM2COLENSA_14ComposedLayoutINSA_7SwizzleILi2ELi4ELi3EEENSA_18smem_ptr_flag_bitsILi16EEENSX_INSB_IJNSB_IJNSC_ILi8EEES1D_EEENSB_IJSK_SE_EEENSB_IJSE_NSC_ILi18EEEEEEEEENSB_IJNSB_IJSK_NSC_ILi256EEEEEENSB_IJSE_SZ_EEENSB_IJSZ_NSC_ILi2048EEEEEEEEEEEEEvEENS16_INSA_23SM90_TMA_LOAD_MULTICASTENS18_INS19_ILi3ELi4ELi3EEES1C_NSX_INSB_IJNSB_IJSI_SD_EEENSB_IJS1D_NSC_ILi4EEEEEES1H_EEENSB_IJNSB_IJSE_S1M_EEENSB_IJSI_NSC_ILi512EEEEEENSB_IJSZ_NSC_ILi4096EEEEEEEEEEEEEvEEEENS_8epilogue10collective6detail29Sm90TmaWarpSpecializedAdapterINS29_15DefaultEpilogueISN_NSB_IJNSB_IJlllEEESE_SZ_EEES2E_NS28_6thread17LinearCombinationISN_Li1EffLNS2F_9ScaleType4KindE0ELNS_15FloatRoundStyleE2ESN_EENS_4gemm15EpilogueDefaultEEEEEvvEEEEvNT_6ParamsE,@"STO_CUDA_ENTRY STV_DEFAULT"
_ZN7cutlass13device_kernelINS_4conv6kernel13ConvUniversalINS1_16ConvProblemShapeILNS1_8OperatorE1ELi2EEENS1_10collective14CollectiveConvINS1_46MainloopSm90TmaGmmaWarpSpecializedImplicitGemmILS5_1ELi18ELi2EN4cute5tupleIJNSA_1CILi2EEENSC_ILi1EEESE_EEENS1_36KernelImplicitTmaWarpSpecializedSm90ELi1EEENSB_IJNSC_ILi64EEENSC_ILi128EEENSB_IJNSC_ILi32EEEEEEEEENS_6half_tESN_NSA_8TiledMMAINSA_8MMA_AtomIJNSA_4SM904GMMA26MMA_64x128x16_F32F16F16_SSILNSR_5MajorE0ELST_1ELNSR_7ScaleInE1ELSU_1EEEEEENSA_6LayoutINSB_IJSE_SE_SE_EEENSB_IJNSC_ILi0EEESZ_SZ_EEEEENSB_IJNSA_10UnderscoreES12_S12_EEEEENS7_6detail26Sm90ImplicitGemmTileTraitsINSA_20SM90_TMA_LOAD_IM2COLENSA_14ComposedLayoutINSA_7SwizzleILi2ELi4ELi3EEENSA_18smem_ptr_flag_bitsILi16EEENSX_INSB_IJNSB_IJNSC_ILi8EEES1D_EEENSB_IJSK_SE_EEENSB_IJSE_NSC_ILi18EEEEEEEEENSB_IJNSB_IJSK_NSC_ILi256EEEEEENSB_IJSE_SZ_EEENSB_IJSZ_NSC_ILi2048EEEEEEEEEEEEEvEENS16_INSA_23SM90_TMA_LOAD_MULTICASTENS18_INS19_ILi3ELi4ELi3EEES1C_NSX_INSB_IJNSB_IJSI_SD_EEENSB_IJS1D_NSC_ILi4EEEEEES1H_EEENSB_IJNSB_IJSE_S1M_EEENSB_IJSI_NSC_ILi512EEEEEENSB_IJSZ_NSC_ILi4096EEEEEEEEEEEEEvEEEENS_8epilogue10collective6detail29Sm90TmaWarpSpecializedAdapterINS29_15DefaultEpilogueISN_NSB_IJNSB_IJlllEEESE_SZ_EEES2E_NS28_6thread17LinearCombinationISN_Li1EffLNS2F_9ScaleType4KindE0ELNS_15FloatRoundStyleE2ESN_EENS_4gemm15EpilogueDefaultEEEEEvvEEEEvNT_6ParamsE:
[----:B------:R-:W-:Y:S01]  /*0000*/  LDC R1, c[0x0][0x28] ;  /* 0x00000a00ff017b82 */ /* 0x000fe20000000800 */
[----:B------:R-:W0:Y:S01]  /*0010*/  S2R R10, SR_TID.X ;  /* 0x00000000000a7919 */ /* 0x000e220000002100 */
[----:B------:R-:W-:Y:S01]  /*0020*/  ELECT P0, URZ, PT ;  /* 0x00000000003f782f */ /* 0x000fe20003800000 */
[----:B------:R-:W-:Y:S01]  /*0030*/  BSSY B0, `(.L_x_0) ;  /* 0x0000010000007945 */ /* 0x000fe20003800000 */
[----:B------:R-:W1:Y:S01]  /*0040*/  S2R R11, SR_CTAID.X ;  /* 0x00000000000b7919 */ /* 0x000e620000002500 */
[--C-:B0-----:R-:W-:Y:S02]  /*0050*/  SHF.R.U32.HI R0, RZ, 0x5, R10.reuse ;  /* 0x00000005ff007819 */ /* 0x101fe4000001160a */
[----:B------:R-:W-:-:S03]  /*0060*/  SHF.R.U32.HI R3, RZ, 0x7, R10 ;  /* 0x00000007ff037819 */ /* 0x000fc6000001160a */
[----:B------:R-:W0:Y:S04]  /*0070*/  SHFL.IDX PT, R2, R0, RZ, 0x1f ;  /* 0x00001fff00027589 */ /* 0x000e2800000e0000 */
[----:B------:R2:W3:Y:S01]  /*0080*/  SHFL.IDX PT, R9, R3, RZ, 0x1f ;  /* 0x00001fff03097589 */ /* 0x0004e200000e0000 */
[----:B0-----:R-:W-:-:S13]  /*0090*/  ISETP.NE.OR P0, PT, R2, RZ, !P0 ;  /* 0x000000ff0200720c */ /* 0x001fda0004705670 */
[----:B-123--:R-:W-:Y:S05]  /*00a0*/  @P0 BRA `(.L_x_1) ;  /* 0x0000000000200947 */ /* 0x00efea0003800000 */
[----:B------:R-:W-:Y:S02]  /*00b0*/  ULDC.64 UR4, c[0x0][0x198] ;  /* 0x0000660000047ab9 */ /* 0x000fe40000000a00 */
[----:B------:R-:W-:Y:S02]  /*00c0*/  UIADD3 UR6, UP0, UR4, 0xf0, URZ ;  /* 0x000000f004067890 */ /* 0x000fe4000ff1e03f */
[----:B------:R-:W-:Y:S02]  /*00d0*/  UIADD3 UR4, UP1, UR4, 0x1f0, URZ ;  /* 0x000001f004047890 */ /* 0x000fe4000ff3e03f */
[----:B------:R-:W-:Y:S02]  /*00e0*/  UIADD3.X UR7, URZ, UR5, URZ, UP0, !UPT ;  /* 0x000000053f077290 */ /* 0x000fe400087fe43f */
[----:B------:R-:W-:-:S07]  /*00f0*/  UIADD3.X UR5, URZ, UR5, URZ, UP1, !UPT ;  /* 0x000000053f057290 */ /* 0x000fce0008ffe43f */
[----:B------:R0:W-:Y:S02]  /*0100*/  UTMACCTL.PF [UR6] ;  /* 0x00000000060079b9 */ /* 0x0001e40008040000 */
[----:B------:R0:W-:Y:S02]  /*0110*/  UTMACCTL.PF [UR4] ;  /* 0x00000000040079b9 */ /* 0x0001e40008040000 */
[----:B0-----:R-:W-:Y:S01]  /*0120*/  NOP ;  /* 0x0000000000007918 */ /* 0x001fe20000000000 */
.L_x_1:
[----:B------:R-:W-:Y:S05]  /*0130*/  BSYNC B0 ;  /* 0x0000000000007941 */ /* 0x000fea0003800000 */
.L_x_0:
[----:B------:R-:W0:Y:S01]  /*0140*/  SHFL.IDX PT, R0, R0, RZ, 0x1f ;  /* 0x00001fff00007589 */ /* 0x000e2200000e0000 */
[----:B------:R-:W-:Y:S02]  /*0150*/  SHF.R.S32.HI R3, RZ, 0x1f, R10 ;  /* 0x0000001fff037819 */ /* 0x000fe4000001140a */
[----:B------:R-:W-:Y:S01]  /*0160*/  I2FP.F32.U32 R6, R11 ;  /* 0x0000000b00067245 */ /* 0x000fe20000201000 */
[----:B------:R-:W1:Y:S01]  /*0170*/  S2R R12, SR_CTAID.Y ;  /* 0x00000000000c7919 */ /* 0x000e620000002600 */
[----:B------:R-:W-:-:S04]  /*0180*/  LEA.HI R3, R3, R10, RZ, 0x7 ;  /* 0x0000000a03037211 */ /* 0x000fc800078f38ff */
[----:B------:R-:W-:-:S05]  /*0190*/  LOP3.LUT R3, R3, 0xffffff80, RZ, 0xc0, !PT ;  /* 0xffffff8003037812 */ /* 0x000fca00078ec0ff */
[----:B------:R-:W-:-:S05]  /*01a0*/  IMAD.IADD R14, R10, 0x1, -R3 ;  /* 0x000000010a0e7824 */ /* 0x000fca00078e0a03 */
[----:B------:R-:W-:-:S04]  /*01b0*/  SHF.R.S32.HI R3, RZ, 0x1f, R14 ;  /* 0x0000001fff037819 */ /* 0x000fc8000001140e */
[----:B------:R-:W-:Y:S02]  /*01c0*/  LEA.HI R3, R3, R14, RZ, 0x3 ;  /* 0x0000000e03037211 */ /* 0x000fe400078f18ff */
[----:B0-----:R-:W-:Y:S02]  /*01d0*/  ISETP.NE.AND P0, PT, R0, RZ, PT ;  /* 0x000000ff0000720c */ /* 0x001fe40003f05270 */
[--C-:B------:R-:W-:Y:S02]  /*01e0*/  SHF.R.S32.HI R4, RZ, 0x3, R3.reuse ;  /* 0x00000003ff047819 */ /* 0x100fe40000011403 */
[----:B------:R-:W-:Y:S02]  /*01f0*/  SHF.R.S32.HI R3, RZ, 0x1f, R3 ;  /* 0x0000001fff037819 */ /* 0x000fe40000011403 */
[----:B------:R-:W-:-:S07]  /*0200*/  SHF.R.S32.HI R5, RZ, 0x1f, R0 ;  /* 0x0000001fff057819 */ /* 0x000fce0000011400 */
[----:B-1----:R-:W-:Y:S05]  /*0210*/  @P0 BRA `(.L_x_2) ;  /* 0x0000000000d40947 */ /* 0x002fea0003800000 */
[----:B------:R-:W-:Y:S01]  /*0220*/  ELECT P0, URZ, PT ;  /* 0x00000000003f782f */ /* 0x000fe20003800000 */
[----:B------:R-:W-:-:S12]  /*0230*/  BSSY B0, `(.L_x_2) ;  /* 0x0000033000007945 */ /* 0x000fd80003800000 */
[----:B------:R-:W-:Y:S05]  /*0240*/  @!P0 BRA `(.L_x_3) ;  /* 0x0000000000c48947 */ /* 0x000fea0003800000 */
[----:B------:R-:W0:Y:S01]  /*0250*/  S2UR UR8, SR_CgaCtaId ;  /* 0x00000000000879c3 */ /* 0x000e220000008800 */
[----:B------:R-:W-:Y:S01]  /*0260*/  UMOV UR4, 0x400 ;  /* 0x0000040000047882 */ /* 0x000fe20000000000 */
[----:B------:R-:W-:Y:S01]  /*0270*/  UMOV UR5, 0x1 ;  /* 0x0000000100057882 */ /* 0x000fe20000000000 */
[----:B------:R-:W-:Y:S02]  /*0280*/  UMOV UR6, 0x2 ;  /* 0x0000000200067882 */ /* 0x000fe40000000000 */
[----:B------:R-:W-:-:S04]  /*0290*/  UIADD3 UR6, -UR6, 0x100000, URZ ;  /* 0x0010000006067890 */ /* 0x000fc8000fffe13f */
[----:B------:R-:W-:Y:S02]  /*02a0*/  USHF.L.U32 UR7, UR6, 0xb, URZ ;  /* 0x0000000b06077899 */ /* 0x000fe4000800063f */
[----:B------:R-:W-:Y:S02]  /*02b0*/  USHF.L.U32 UR6, UR6, 0x1, URZ ;  /* 0x0000000106067899 */ /* 0x000fe4000800063f */
[----:B0-----:R-:W-:Y:S02]  /*02c0*/  ULEA UR8, UR8, UR4, 0x18 ;  /* 0x0000000408087291 */ /* 0x001fe4000f8ec03f */
[----:B------:R-:W-:-:S04]  /*02d0*/  UIADD3 UR4, -UR5, 0x100000, URZ ;  /* 0x0010000005047890 */ /* 0x000fc8000fffe13f */
[----:B------:R-:W-:Y:S02]  /*02e0*/  USHF.L.U32 UR5, UR4, 0xb, URZ ;  /* 0x0000000b04057899 */ /* 0x000fe4000800063f */
[----:B------:R-:W-:Y:S01]  /*02f0*/  USHF.L.U32 UR4, UR4, 0x1, URZ ;  /* 0x0000000104047899 */ /* 0x000fe2000800063f */
[----:B------:R-:W0:Y:S11]  /*0300*/  FENCE.VIEW.ASYNC.S ;  /* 0x00000000000073c6 */ /* 0x000e360000000000 */
[----:B0-----:R0:W1:Y:S01]  /*0310*/  SYNCS.EXCH.64 URZ, [UR8+0x36000], UR4 ;  /* 0x03600004083f75b2 */ /* 0x0010620008000100 */
[----:B------:R0:W2:Y:S01]  /*0320*/  SYNCS.EXCH.64 URZ, [UR8+0x36090], UR6 ;  /* 0x03609006083f75b2 */ /* 0x0000a20008000100 */
[----:B------:R0:W3:Y:S01]  /*0330*/  SYNCS.EXCH.64 URZ, [UR8+0x36008], UR4 ;  /* 0x03600804083f75b2 */ /* 0x0000e20008000100 */
[----:B------:R0:W4:Y:S01]  /*0340*/  SYNCS.EXCH.64 URZ, [UR8+0x36098], UR6 ;  /* 0x03609806083f75b2 */ /* 0x0001220008000100 */
[----:B------:R0:W0:Y:S01]  /*0350*/  SYNCS.EXCH.64 URZ, [UR8+0x36010], UR4 ;  /* 0x03601004083f75b2 */ /* 0x0000220008000100 */
        /* <DEDUP_REMOVED lines=31> */
[----:B-1234-:R-:W-:Y:S01]  /*0550*/  NOP ;  /* 0x0000000000007918 */ /* 0x01efe20000000000 */
.L_x_3:
[----:B0-----:R-:W-:Y:S05]  /*0560*/  BSYNC B0 ;  /* 0x0000000000007941 */ /* 0x001fea0003800000 */
.L_x_2:
[----:B------:R-:W-:Y:S01]  /*0570*/  ULDC UR4, c[0x0][0x150] ;  /* 0x0000540000047ab9 */ /* 0x000fe20000000800 */
[----:B------:R-:W-:Y:S01]  /*0580*/  LEA.HI R3, R3, R4, RZ, 0x2 ;  /* 0x0000000403037211 */ /* 0x000fe200078f10ff */
[----:B------:R-:W-:Y:S01]  /*0590*/  FMUL R6, R6, UR4 ;  /* 0x0000000406067c20 */ /* 0x000fe20008400000 */
[----:B------:R-:W-:Y:S01]  /*05a0*/  LEA.HI R5, R5, R0, RZ, 0x2 ;  /* 0x0000000005057211 */ /* 0x000fe200078f10ff */
[----:B------:R-:W-:Y:S01]  /*05b0*/  ULDC UR4, c[0x0][0x154] ;  /* 0x0000550000047ab9 */ /* 0x000fe20000000800 */
[----:B------:R-:W-:Y:S01]  /*05c0*/  LOP3.LUT R3, R3, 0xfffffffc, RZ, 0xc0, !PT ;  /* 0xfffffffc03037812 */ /* 0x000fe200078ec0ff */
[----:B------:R-:W0:Y:S01]  /*05d0*/  LDC R13, c[0x0][0x140] ;  /* 0x00005000ff0d7b82 */ /* 0x000e220000000800 */
[----:B------:R-:W-:Y:S01]  /*05e0*/  LOP3.LUT R5, R5, 0x3ffffffc, RZ, 0xc0, !PT ;  /* 0x3ffffffc05057812 */ /* 0x000fe200078ec0ff */
[----:B------:R-:W1:Y:S01]  /*05f0*/  F2I.U32.TRUNC.NTZ R6, R6 ;  /* 0x0000000600067305 */ /* 0x000e62000020f000 */
[----:B------:R-:W-:Y:S01]  /*0600*/  LOP3.LUT P0, RZ, R14, 0x7, RZ, 0xc0, !PT ;  /* 0x000000070eff7812 */ /* 0x000fe2000780c0ff */
[----:B------:R-:W-:Y:S01]  /*0610*/  IMAD.IADD R3, R4, 0x1, -R3 ;  /* 0x0000000104037824 */ /* 0x000fe200078e0a03 */
[----:B------:R-:W-:Y:S01]  /*0620*/  ISETP.NE.AND P3, PT, R9, 0x1, PT ;  /* 0x000000010900780c */ /* 0x000fe20003f65270 */
[----:B------:R-:W-:Y:S01]  /*0630*/  IMAD.IADD R0, R0, 0x1, -R5 ;  /* 0x0000000100007824 */ /* 0x000fe200078e0a05 */
[----:B------:R-:W-:Y:S01]  /*0640*/  I2FP.F32.U32 R5, R12 ;  /* 0x0000000c00057245 */ /* 0x000fe20000201000 */
[----:B------:R-:W-:Y:S01]  /*0650*/  NOP ;  /* 0x0000000000007918 */ /* 0x000fe20000000000 */
[----:B------:R-:W-:Y:S01]  /*0660*/  NOP ;  /* 0x0000000000007918 */ /* 0x000fe20000000000 */
[----:B------:R-:W-:-:S02]  /*0670*/  IMAD R4, R0, 0x4, R3 ;  /* 0x0000000400047824 */ /* 0x000fc400078e0203 */
[----:B------:R-:W-:Y:S01]  /*0680*/  FMUL R7, R5, UR4 ;  /* 0x0000000405077c20 */ /* 0x000fe20008400000 */
[----:B------:R-:W-:Y:S01]  /*0690*/  ULDC UR4, c[0x0][0x144] ;  /* 0x0000510000047ab9 */ /* 0x000fe20000000800 */
[C---:B------:R-:W-:Y:S01]  /*06a0*/  IMAD.SHL.U32 R5, R4.reuse, 0x4, RZ ;  /* 0x0000000404057824 */ /* 0x040fe200078e00ff */
[----:B------:R-:W-:Y:S01]  /*06b0*/  LEA.HI R0, R4, R4, RZ, 0x1 ;  /* 0x0000000404007211 */ /* 0x000fe200078f08ff */
[----:B-1----:R-:W-:Y:S02]  /*06c0*/  IMAD.MOV R8, RZ, RZ, -R6 ;  /* 0x000000ffff087224 */ /* 0x002fe400078e0a06 */
[----:B------:R-:W1:Y:S01]  /*06d0*/  F2I.U32.TRUNC.NTZ R7, R7 ;  /* 0x0000000700077305 */ /* 0x000e62000020f000 */
[----:B------:R-:W-:Y:S01]  /*06e0*/  LOP3.LUT R3, R0, 0xfffffffe, RZ, 0xc0, !PT ;  /* 0xfffffffe00037812 */ /* 0x000fe200078ec0ff */
[----:B------:R-:W-:Y:S01]  /*06f0*/  IMAD R0, R8, UR4, R11 ;  /* 0x0000000408007c24 */ /* 0x000fe2000f8e020b */
[----:B------:R-:W-:-:S03]  /*0700*/  ULDC UR4, c[0x0][0x148] ;  /* 0x0000520000047ab9 */ /* 0x000fc60000000800 */
[----:B------:R-:W-:Y:S01]  /*0710*/  IMAD.IADD R3, R4, 0x1, -R3 ;  /* 0x0000000104037824 */ /* 0x000fe200078e0a03 */
[----:B0-----:R-:W-:-:S04]  /*0720*/  ISETP.EQ.U32.AND P1, PT, R13, 0x1, PT ;  /* 0x000000010d00780c */ /* 0x001fc80003f22070 */
[----:B------:R-:W-:Y:S02]  /*0730*/  ISETP.NE.AND P4, PT, R3, R0, PT ;  /* 0x000000000300720c */ /* 0x000fe40003f85270 */
[----:B------:R-:W-:Y:S01]  /*0740*/  SHF.R.S32.HI R3, RZ, 0x1f, R2 ;  /* 0x0000001fff037819 */ /* 0x000fe20000011402 */
[----:B-1----:R-:W-:-:S03]  /*0750*/  IMAD.MOV R15, RZ, RZ, -R7 ;  /* 0x000000ffff0f7224 */ /* 0x002fc600078e0a07 */
[----:B------:R-:W-:Y:S02]  /*0760*/  LEA.HI R0, R3, R2, RZ, 0x2 ;  /* 0x0000000203007211 */ /* 0x000fe400078f10ff */
[----:B------:R-:W-:Y:S01]  /*0770*/  LOP3.LUT R3, R4, 0xc, R5, 0x78, !PT ;  /* 0x0000000c04037812 */ /* 0x000fe200078e7805 */
[----:B------:R-:W-:Y:S01]  /*0780*/  IMAD R7, R15, UR4, R12 ;  /* 0x000000040f077c24 */ /* 0x000fe2000f8e020c */
[----:B------:R-:W-:Y:S02]  /*0790*/  LOP3.LUT R5, R0, 0xfffffffc, RZ, 0xc0, !PT ;  /* 0xfffffffc00057812 */ /* 0x000fe400078ec0ff */
[C---:B------:R-:W-:Y:S02]  /*07a0*/  ISETP.LT.U32.AND P0, PT, R3.reuse, 0x2, !P0 ;  /* 0x000000020300780c */ /* 0x040fe40004701070 */
[----:B------:R-:W-:Y:S01]  /*07b0*/  @P4 LEA.HI R0, R3, R3, RZ, 0x1 ;  /* 0x0000000303004211 */ /* 0x000fe200078f08ff */
[----:B------:R-:W-:Y:S02]  /*07c0*/  IMAD.IADD R8, R2, 0x1, -R5 ;  /* 0x0000000102087824 */ /* 0x000fe400078e0a05 */
[----:B------:R-:W-:Y:S01]  /*07d0*/  IMAD.MOV.U32 R5, RZ, RZ, 0x1 ;  /* 0x00000001ff057424 */ /* 0x000fe200078e00ff */
[----:B------:R-:W-:-:S02]  /*07e0*/  @P4 SHF.R.S32.HI R0, RZ, 0x1, R0 ;  /* 0x00000001ff004819 */ /* 0x000fc40000011400 */
[----:B------:R-:W-:Y:S02]  /*07f0*/  LOP3.LUT P2, RZ, R9, R8, RZ, 0xfc, !PT ;  /* 0x0000000809ff7212 */ /* 0x000fe4000784fcff */
[----:B------:R-:W-:Y:S02]  /*0800*/  @P4 ISETP.NE.AND P5, PT, R0, R7, PT ;  /* 0x000000070000420c */ /* 0x000fe40003fa5270 */
[----:B------:R-:W-:Y:S02]  /*0810*/  SEL R4, RZ, 0x1, P2 ;  /* 0x00000001ff047807 */ /* 0x000fe40001000000 */
[----:B------:R-:W-:Y:S02]  /*0820*/  SEL R0, RZ, 0x1, !P0 ;  /* 0x00000001ff007807 */ /* 0x000fe40004000000 */
[----:B------:R-:W-:Y:S02]  /*0830*/  @P4 SEL R5, RZ, 0x1, P5 ;  /* 0x00000001ff054807 */ /* 0x000fe40002800000 */
[----:B------:R-:W-:-:S02]  /*0840*/  SEL R4, R4, 0x2, P3 ;  /* 0x0000000204047807 */ /* 0x000fc40001800000 */
[----:B------:R-:W-:Y:S01]  /*0850*/  LOP3.LUT R5, R5, R0, RZ, 0xc0, !PT ;  /* 0x0000000005057212 */ /* 0x000fe200078ec0ff */
[----:B------:R-:W-:Y:S06]  /*0860*/  @!P1 BRA `(.L_x_4) ;  /* 0x0000000000089947 */ /* 0x000fec0003800000 */
[----:B------:R-:W-:Y:S01]  /*0870*/  UCGABAR_ARV ;  /* 0x00000000000079c7 */ /* 0x000fe20008000000 */
[----:B------:R-:W-:Y:S05]  /*0880*/  BRA `(.L_x_5) ;  /* 0x0000000000047947 */ /* 0x000fea0003800000 */
.L_x_4:
[----:B------:R-:W-:Y:S01]  /*0890*/  NOP ;  /* 0x0000000000007918 */ /* 0x000fe20000000000 */
.L_x_5:
[----:B------:R-:W-:Y:S01]  /*08a0*/  ULDC.64 UR4, c[0x0][0x598] ;  /* 0x0001660000047ab9 */ /* 0x000fe20000000a00 */
[----:B------:R-:W-:Y:S01]  /*08b0*/  ULDC.64 UR12, c[0x0][0x208] ;  /* 0x00008200000c7ab9 */ /* 0x000fe20000000a00 */
[----:B------:R-:W-:-:S04]  /*08c0*/  ISETP.NE.U32.AND P0, PT, RZ, UR4, PT ;  /* 0x00000004ff007c0c */ /* 0x000fc8000bf05070 */
[----:B------:R-:W-:-:S13]  /*08d0*/  ISETP.NE.AND.EX P0, PT, RZ, UR5, PT, P0 ;  /* 0x00000005ff007c0c */ /* 0x000fda000bf05300 */
[----:B------:R-:W-:Y:S05]  /*08e0*/  @!P0 BRA `(.L_x_6) ;  /* 0x00000000001c8947 */ /* 0x000fea0003800000 */
[----:B------:R-:W0:Y:S02]  /*08f0*/  LDC.64 R6, c[0x0][0x598] ;  /* 0x00016600ff067b82 */ /* 0x000e240000000a00 */
[----:B0-----:R-:W2:Y:S02]  /*0900*/  LDG.E.64 R6, desc[UR12][R6.64] ;  /* 0x0000000c06067981 */ /* 0x001ea4000c1e1b00 */
[----:B--2---:R-:W-:-:S04]  /*0910*/  ISETP.NE.U32.AND P0, PT, R6, RZ, PT ;  /* 0x000000ff0600720c */ /* 0x004fc80003f05070 */
[----:B------:R-:W-:-:S13]  /*0920*/  ISETP.NE.AND.EX P0, PT, R7, RZ, PT, P0 ;  /* 0x000000ff0700720c */ /* 0x000fda0003f05300 */
[----:B------:R-:W-:Y:S05]  /*0930*/  @!P0 BRA `(.L_x_6) ;  /* 0x0000000000088947 */ /* 0x000fea0003800000 */
[----:B------:R0:W5:Y:S01]  /*0940*/  LD.E R0, desc[UR12][R6.64] ;  /* 0x0000000c06007980 */ /* 0x000162000c101900 */
[----:B------:R-:W-:Y:S05]  /*0950*/  BRA `(.L_x_7) ;  /* 0x0000000000207947 */ /* 0x000fea0003800000 */
.L_x_6:
[----:B------:R-:W-:Y:S02]  /*0960*/  ULDC.64 UR4, c[0x0][0x588] ;  /* 0x0001620000047ab9 */ /* 0x000fe40000000a00 */
[----:B------:R-:W-:-:S04]  /*0970*/  ISETP.NE.U32.AND P0, PT, RZ, UR4, PT ;  /* 0x00000004ff007c0c */ /* 0x000fc8000bf05070 */
[----:B------:R-:W-:-:S13]  /*0980*/  ISETP.NE.AND.EX P0, PT, RZ, UR5, PT, P0 ;  /* 0x00000005ff007c0c */ /* 0x000fda000bf05300 */
[----:B------:R-:W-:Y:S05]  /*0990*/  @!P0 BRA `(.L_x_8) ;  /* 0x00000000000c8947 */ /* 0x000fea0003800000 */
[----:B------:R-:W0:Y:S02]  /*09a0*/  LDC.64 R6, c[0x0][0x588] ;  /* 0x00016200ff067b82 */ /* 0x000e240000000a00 */
[----:B0-----:R1:W5:Y:S01]  /*09b0*/  LDG.E R0, desc[UR12][R6.64] ;  /* 0x0000000c06007981 */ /* 0x001362000c1e1900 */
[----:B------:R-:W-:Y:S05]  /*09c0*/  BRA `(.L_x_7) ;  /* 0x0000000000047947 */ /* 0x000fea0003800000 */
.L_x_8:
[----:B------:R-:W2:Y:S02]  /*09d0*/  LDC R0, c[0x0][0x580] ;  /* 0x00016000ff007b82 */ /* 0x000ea40000000800 */
.L_x_7:
[----:B------:R-:W-:Y:S02]  /*09e0*/  ULDC.64 UR4, c[0x0][0x5a0] ;  /* 0x0001680000047ab9 */ /* 0x000fe40000000a00 */
[----:B------:R-:W-:-:S04]  /*09f0*/  ISETP.NE.U32.AND P0, PT, RZ, UR4, PT ;  /* 0x00000004ff007c0c */ /* 0x000fc8000bf05070 */
[----:B------:R-:W-:-:S13]  /*0a00*/  ISETP.NE.AND.EX P0, PT, RZ, UR5, PT, P0 ;  /* 0x00000005ff007c0c */ /* 0x000fda000bf05300 */
[----:B------:R-:W-:Y:S05]  /*0a10*/  @!P0 BRA `(.L_x_9) ;  /* 0x00000000001c8947 */ /* 0x000fea0003800000 */
[----:B01----:R-:W0:Y:S02]  /*0a20*/  LDC.64 R6, c[0x0][0x5a0] ;  /* 0x00016800ff067b82 */ /* 0x003e240000000a00 */
[----:B0-----:R-:W3:Y:S02]  /*0a30*/  LDG.E.64 R6, desc[UR12][R6.64] ;  /* 0x0000000c06067981 */ /* 0x001ee4000c1e1b00 */
[----:B---3--:R-:W-:-:S04]  /*0a40*/  ISETP.NE.U32.AND P0, PT, R6, RZ, PT ;  /* 0x000000ff0600720c */ /* 0x008fc80003f05070 */
[----:B------:R-:W-:-:S13]  /*0a50*/  ISETP.NE.AND.EX P0, PT, R7, RZ, PT, P0 ;  /* 0x000000ff0700720c */ /* 0x000fda0003f05300 */
[----:B------:R-:W-:Y:S05]  /*0a60*/  @!P0 BRA `(.L_x_9) ;  /* 0x0000000000088947 */ /* 0x000fea0003800000 */
[----:B------:R0:W5:Y:S01]  /*0a70*/  LD.E R2, desc[UR12][R6.64] ;  /* 0x0000000c06027980 */ /* 0x000162000c101900 */
[----:B------:R-:W-:Y:S05]  /*0a80*/  BRA `(.L_x_10) ;  /* 0x0000000000207947 */ /* 0x000fea0003800000 */
.L_x_9:
[----:B------:R-:W-:Y:S02]  /*0a90*/  ULDC.64 UR4, c[0x0][0x590] ;  /* 0x0001640000047ab9 */ /* 0x000fe40000000a00 */
[----:B------:R-:W-:-:S04]  /*0aa0*/  ISETP.NE.U32.AND P0, PT, RZ, UR4, PT ;  /* 0x00000004ff007c0c */ /* 0x000fc8000bf05070 */
[----:B------:R-:W-:-:S13]  /*0ab0*/  ISETP.NE.AND.EX P0, PT, RZ, UR5, PT, P0 ;  /* 0x00000005ff007c0c */ /* 0x000fda000bf05300 */
[----:B------:R-:W-:Y:S05]  /*0ac0*/  @!P0 BRA `(.L_x_11) ;  /* 0x00000000000c8947 */ /* 0x000fea0003800000 */
[----:B01----:R-:W0:Y:S02]  /*0ad0*/  LDC.64 R6, c[0x0][0x590] ;  /* 0x00016400ff067b82 */ /* 0x003e240000000a00 */
[----:B0-----:R1:W5:Y:S01]  /*0ae0*/  LDG.E R2, desc[UR12][R6.64] ;  /* 0x0000000c06027981 */ /* 0x001362000c1e1900 */
[----:B------:R-:W-:Y:S05]  /*0af0*/  BRA `(.L_x_10) ;  /* 0x0000000000047947 */ /* 0x000fea0003800000 */
.L_x_11:
[----:B------:R-:W3:Y:S02]  /*0b00*/  LDC R2, c[0x0][0x584] ;  /* 0x00016100ff027b82 */ /* 0x000ee40000000800 */
.L_x_10:
[----:B01----:R-:W0:Y:S08]  /*0b10*/  LDC R6, c[0x0][0x3c4] ;  /* 0x0000f100ff067b82 */ /* 0x003e300000000800 */
[----:B------:R-:W1:Y:S01]  /*0b20*/  LDC.64 R16, c[0x0][0x3c8] ;  /* 0x0000f200ff107b82 */ /* 0x000e620000000a00 */
[----:B0-----:R-:W-:-:S05]  /*0b30*/  VIADD R6, R6, 0x1f ;  /* 0x0000001f06067836 */ /* 0x001fca0000000000 */
[----:B------:R-:W-:-:S04]  /*0b40*/  SHF.R.S32.HI R7, RZ, 0x1f, R6 ;  /* 0x0000001fff077819 */ /* 0x000fc80000011406 */
[----:B------:R-:W-:-:S04]  /*0b50*/  LEA.HI R7, R7, R6, RZ, 0x5 ;  /* 0x0000000607077211 */ /* 0x000fc800078f28ff */
[----:B------:R-:W-:-:S05]  /*0b60*/  SHF.R.S32.HI R7, RZ, 0x5, R7 ;  /* 0x00000005ff077819 */ /* 0x000fca0000011407 */
[----:B-1----:R-:W-:-:S04]  /*0b70*/  IMAD R6, R7, R16, RZ ;  /* 0x0000001007067224 */ /* 0x002fc800078e02ff */
[----:B------:R-:W-:Y:S01]  /*0b80*/  IMAD R6, R6, R17, RZ ;  /* 0x0000001106067224 */ /* 0x000fe200078e02ff */
[----:B------:R-:W-:Y:S06]  /*0b90*/  @!P1 BRA `(.L_x_12) ;  /* 0x00000000000c9947 */ /* 0x000fec0003800000 */
[----:B------:R-:W-:Y:S01]  /*0ba0*/  UCGABAR_WAIT ;  /* 0x0000000000007dc7 */ /* 0x000fe20008000000 */
[----:B------:R-:W-:Y:S01]  /*0bb0*/  CCTL.IVALL ;  /* 0x00000000ff00798f */ /* 0x000fe20002000000 */
[----:B------:R-:W-:Y:S05]  /*0bc0*/  BRA `(.L_x_13) ;  /* 0x0000000000047947 */ /* 0x000fea0003800000 */
.L_x_12:
[----:B------:R-:W-:Y:S06]  /*0bd0*/  BAR.SYNC.DEFER_BLOCKING 0x0 ;  /* 0x0000000000007b1d */ /* 0x000fec0000010000 */
.L_x_13:
[----:B------:R-:W-:-:S13]  /*0be0*/  ISETP.NE.AND P0, PT, R9, RZ, PT ;  /* 0x000000ff0900720c */ /* 0x000fda0003f05270 */
[----:B------:R-:W-:Y:S05]  /*0bf0*/  @!P0 BRA `(.L_x_14) ;  /* 0x0000005000b88947 */ /* 0x000fea0003800000 */
[----:B------:R-:W-:-:S13]  /*0c00*/  ISETP.NE.AND P0, PT, R9, 0x1, PT ;  /* 0x000000010900780c */ /* 0x000fda0003f05270 */
[----:B------:R-:W-:Y:S05]  /*0c10*/  @P0 EXIT ;  /* 0x000000000000094d */ /* 0x000fea0003800000 */
[----:B------:R-:W-:Y:S01]  /*0c20*/  ISETP.GE.AND P0, PT, R6, 0x1, PT ;  /* 0x000000010600780c */ /* 0x000fe20003f06270 */
[----:B------:R-:W-:Y:S01]  /*0c30*/  UMOV UR4, URZ ;  /* 0x0000003f00047c82 */ /* 0x000fe20008000000 */
[----:B------:R-:W-:Y:S02]  /*0c40*/  CS2R R86, SRZ ;  /* 0x0000000000567805 */ /* 0x000fe4000001ff00 */
[----:B------:R-:W-:Y:S02]  /*0c50*/  CS2R R24, SRZ ;  /* 0x0000000000187805 */ /* 0x000fe4000001ff00 */
[----:B------:R-:W-:Y:S02]  /*0c60*/  CS2R R26, SRZ ;  /* 0x00000000001a7805 */ /* 0x000fe4000001ff00 */
[----:B------:R-:W-:Y:S02]  /*0c70*/  CS2R R28, SRZ ;  /* 0x00000000001c7805 */ /* 0x000fe4000001ff00 */
[----:B------:R-:W-:-:S02]  /*0c80*/  CS2R R30, SRZ ;  /* 0x00000000001e7805 */ /* 0x000fc4000001ff00 */
[----:B------:R-:W-:Y:S02]  /*0c90*/  CS2R R32, SRZ ;  /* 0x0000000000207805 */ /* 0x000fe4000001ff00 */
        /* <DEDUP_REMOVED lines=25> */
[----:B------:R-:W-:Y:S01]  /*0e30*/  CS2R R84, SRZ ;  /* 0x0000000000547805 */ /* 0x000fe2000001ff00 */
[----:B------:R-:W-:Y:S06]  /*0e40*/  @!P0 BRA `(.L_x_15) ;  /* 0x0000000000788947 */ /* 0x000fec0003800000 */
[----:B------:R-:W-:-:S04]  /*0e50*/  LOP3.LUT R7, R4, 0x1, RZ, 0xfc, !PT ;  /* 0x0000000104077812 */ /* 0x000fc800078efcff */
[----:B------:R-:W-:-:S13]  /*0e60*/  ISETP.NE.AND P0, PT, R7, 0x3, PT ;  /* 0x000000030700780c */ /* 0x000fda0003f05270 */
[----:B------:R-:W-:Y:S05]  /*0e70*/  @!P0 BRA `(.L_x_16) ;  /* 0x0000000000048947 */ /* 0x000fea0003800000 */
[----:B------:R-:W-:Y:S01]  /*0e80*/  BPT.TRAP 0x1 ;  /* 0x000000040000795c */ /* 0x000fe20000300000 */
.L_x_16:
[----:B------:R-:W0:Y:S01]  /*0e90*/  S2UR UR5, SR_CgaCtaId ;  /* 0x00000000000579c3 */ /* 0x000e220000008800 */
[----:B------:R-:W-:Y:S01]  /*0ea0*/  SHF.L.U32 R7, RZ, 0x1f, RZ ;  /* 0x0000001fff077819 */ /* 0x000fe200000006ff */
[----:B------:R-:W-:Y:S02]  /*0eb0*/  UMOV UR4, 0x400 ;  /* 0x0000040000047882 */ /* 0x000fe40000000000 */
[----:B0-----:R-:W-:-:S12]  /*0ec0*/  ULEA UR4, UR5, UR4, 0x18 ;  /* 0x0000000405047291 */ /* 0x001fd8000f8ec03f */
.L_x_17:
[----:B0-----:R-:W-:-:S04]  /*0ed0*/  IMAD.U32 R8, RZ, RZ, UR4 ;  /* 0x00000004ff087e24 */ /* 0x001fc8000f8e00ff */
[----:B------:R0:W1:Y:S03]  /*0ee0*/  SYNCS.PHASECHK.TRANS64.TRYWAIT P0, [R8+URZ+0x36000], R7 ;  /* 0x03600007080075a7 */ /* 0x000066000800017f */
[----:B-1----:R-:W-:Y:S05]  /*0ef0*/  @!P0 NANOSLEEP.SYNCS 0x989680 ;  /* 0x009896800000895d */ /* 0x002fea0003900000 */
[----:B------:R-:W1:Y:S02]  /*0f00*/  @!P0 SYNCS.PHASECHK.TRANS64 P0, [R8+URZ+0x36000], R7 ;  /* 0x03600007080085a7 */ /* 0x000e64000800007f */
[----:B-1----:R-:W-:Y:S05]  /*0f10*/  @!P0 BRA `(.L_x_17) ;  /* 0xfffffffc00ec8947 */ /* 0x002fea000383ffff */
[----:B------:R-:W-:Y:S01]  /*0f20*/  UIADD3 UR5, UR4, 0x12000, URZ ;  /* 0x0001200004057890 */ /* 0x000fe2000fffe03f */
[----:B------:R-:W-:Y:S01]  /*0f30*/  WARPGROUP.ARRIVE ;  /* 0x00000000000079c5 */ /* 0x000fe20000000000 */
[----:B------:R-:W-:Y:S02]  /*0f40*/  USHF.R.U32.HI UR4, URZ, 0x4, UR4 ;  /* 0x000000043f047899 */ /* 0x000fe40008011604 */
[----:B------:R-:W-:Y:S02]  /*0f50*/  USHF.R.U32.HI UR5, URZ, 0x4, UR5 ;  /* 0x000000043f057899 */ /* 0x000fe40008011605 */
[----:B------:R-:W-:Y:S02]  /*0f60*/  ULOP3.LUT UR4, UR4, 0x3fff, URZ, 0xc0, !UPT ;  /* 0x00003fff04047892 */ /* 0x000fe4000f8ec03f */
[----:B------:R-:W-:Y:S02]  /*0f70*/  ULOP3.LUT UR5, UR5, 0x3fff, URZ, 0xc0, !UPT ;  /* 0x00003fff05057892 */ /* 0x000fe4000f8ec03f */
[----:B------:R-:W-:-:S02]  /*0f80*/  ULOP3.LUT UR4, UR4, 0x10000, URZ, 0xfc, !UPT ;  /* 0x0001000004047892 */ /* 0x000fc4000f8efc3f */
[----:B------:R-:W-:Y:S01]  /*0f90*/  ULOP3.LUT UR6, UR5, 0x1000000, URZ, 0xfc, !UPT ;  /* 0x0100000005067892 */ /* 0x000fe2000f8efc3f */
[----:B------:R-:W-:Y:S02]  /*0fa0*/  UMOV UR7, 0x40000040 ;  /* 0x4000004000077882 */ /* 0x000fe40000000000 */
[----:B------:R-:W-:-:S06]  /*0fb0*/  UMOV UR5, 0x80000020 ;  /* 0x8000002000057882 */ /* 0x000fcc0000000000 */
[----:B------:R-:W-:Y:S01]  /*0fc0*/  HGMMA.64x128x16.F32 R24, gdesc[UR4].tnspB, RZ, !UPT ;  /* 0x41e00000041879f0 */ /* 0x000fe2000c7008ff */
[----:B------:R-:W-:Y:S02]  /*0fd0*/  UIADD3 UR4, UR4, 0x2, URZ ;  /* 0x0000000204047890 */ /* 0x000fe4000fffe03f */
[----:B------:R-:W-:Y:S01]  /*0fe0*/  UIADD3 UR6, UR6, 0x80, URZ ;  /* 0x0000008006067890 */ /* 0x000fe2000fffe03f */
[----:B------:R-:W-:Y:S01]  /*0ff0*/  UMOV UR5, 0x80000020 ;  /* 0x8000002000057882 */ /* 0x000fe20000000000 */
[----:B------:R-:W-:-:S07]  /*1000*/  UMOV UR7, 0x40000040 ;  /* 0x4000004000077882 */ /* 0x000fce0000000000 */
[----:B------:R-:W-:Y:S01]  /*1010*/  HGMMA.64x128x16.F32 R24, gdesc[UR4].tnspB, R24, gsb0 ;  /* 0x41e00000041879f0 */ /* 0x000fe20008000818 */
[----:B------:R-:W-:-:S05]  /*1020*/  UMOV UR4, 0x1 ;  /* 0x0000000100047882 */ /* 0x000fca0000000000 */
.L_x_15:
[----:B0-----:R-:W-:-:S05]  /*1030*/  VIMNMX R7, R6, 0x1, PT ;  /* 0x0000000106077848 */ /* 0x001fca0003fe0100 */
[----:B------:R-:W-:-:S05]  /*1040*/  IMAD.IADD R7, R6, 0x1, -R7 ;  /* 0x0000000106077824 */ /* 0x000fca00078e0a07 */
[----:B------:R-:W-:-:S13]  /*1050*/  ISETP.GE.AND P0, PT, R7, 0x1, PT ;  /* 0x000000010700780c */ /* 0x000fda0003f06270 */
[----:B------:R-:W-:Y:S05]  /*1060*/  @!P0 BRA `(.L_x_18) ;  /* 0x0000000000ec8947 */ /* 0x000fea0003800000 */
[----:B------:R-:W0:Y:S01]  /*1070*/  S2UR UR6, SR_CgaCtaId ;  /* 0x00000000000679c3 */ /* 0x000e220000008800 */
[----:B------:R-:W-:Y:S01]  /*1080*/  UMOV UR5, 0x400 ;  /* 0x0000040000057882 */ /* 0x000fe20000000000 */
[----:B------:R-:W-:Y:S01]  /*1090*/  LOP3.LUT R13, R4, 0x1, RZ, 0xfc, !PT ;  /* 0x00000001040d7812 */ /* 0x000fe200078efcff */
[----:B------:R-:W-:Y:S01]  /*10a0*/  IMAD.MOV.U32 R12, RZ, RZ, RZ ;  /* 0x000000ffff0c7224 */ /* 0x000fe200078e00ff */
[----:B------:R-:W-:Y:S01]  /*10b0*/  UISETP.NE.U32.AND UP0, UPT, UR4, URZ, UPT ;  /* 0x0000003f0400728c */ /* 0x000fe2000bf05070 */
[----:B------:R-:W-:Y:S02]  /*10c0*/  IMAD.MOV.U32 R8, RZ, RZ, R7 ;  /* 0x000000ffff087224 */ /* 0x000fe400078e0007 */
[----:B------:R-:W-:Y:S01]  /*10d0*/  IMAD.MOV.U32 R9, RZ, RZ, RZ ;  /* 0x000000ffff097224 */ /* 0x000fe200078e00ff */
[----:B0-----:R-:W-:-:S04]  /*10e0*/  ULEA UR5, UR6, UR5, 0x18 ;  /* 0x0000000506057291 */ /* 0x001fc8000f8ec03f */
[----:B------:R-:W-:Y:S02]  /*10f0*/  UIADD3 UR7, UR5, 0x12000, URZ ;  /* 0x0001200005077890 */ /* 0x000fe4000fffe03f */
[----:B------:R-:W-:Y:S02]  /*1100*/  USHF.R.U32.HI UR6, URZ, 0x4, UR5 ;  /* 0x000000043f067899 */ /* 0x000fe40008011605 */
[----:B------:R-:W-:Y:S02]  /*1110*/  USHF.R.U32.HI UR7, URZ, 0x4, UR7 ;  /* 0x000000043f077899 */ /* 0x000fe40008011607 */
[----:B------:R-:W-:Y:S02]  /*1120*/  ULOP3.LUT UR6, UR6, 0x3fff, URZ, 0xc0, !UPT ;  /* 0x00003fff06067892 */ /* 0x000fe4000f8ec03f */
[----:B------:R-:W-:Y:S02]  /*1130*/  ULOP3.LUT UR7, UR7, 0x3fff, URZ, 0xc0, !UPT ;  /* 0x00003fff07077892 */ /* 0x000fe4000f8ec03f */
[----:B------:R-:W-:-:S02]  /*1140*/  ULOP3.LUT UR6, UR6, 0x10000, URZ, 0xfc, !UPT ;  /* 0x0001000006067892 */ /* 0x000fc4000f8efc3f */
[----:B------:R-:W-:-:S12]  /*1150*/  ULOP3.LUT UR7, UR7, 0x1000000, URZ, 0xfc, !UPT ;  /* 0x0100000007077892 */ /* 0x000fd8000f8efc3f */
.L_x_23:
[----:B------:R-:W-:-:S13]  /*1160*/  ISETP.NE.AND P1, PT, R13, 0x3, PT ;  /* 0x000000030d00780c */ /* 0x000fda0003f25270 */
[----:B------:R-:W-:Y:S05]  /*1170*/  @!P1 BRA `(.L_x_19) ;  /* 0x0000000000049947 */ /* 0x000fea0003800000 */
[----:B------:R-:W-:Y:S01]  /*1180*/  BPT.TRAP 0x1 ;  /* 0x000000040000795c */ /* 0x000fe20000300000 */
.L_x_19:
[----:B------:R-:W-:Y:S01]  /*1190*/  SHF.L.U32 R10, R12, 0x1f, RZ ;  /* 0x0000001f0c0a7819 */ /* 0x000fe200000006ff */
[----:B------:R-:W-:-:S12]  /*11a0*/  ULEA UR8, UR4, UR5, 0x3 ;  /* 0x0000000504087291 */ /* 0x000fd8000f8e183f */
.L_x_20:
[----:B0-----:R-:W-:-:S04]  /*11b0*/  IMAD.U32 R11, RZ, RZ, UR8 ;  /* 0x00000008ff0b7e24 */ /* 0x001fc8000f8e00ff */
[----:B------:R0:W1:Y:S03]  /*11c0*/  SYNCS.PHASECHK.TRANS64.TRYWAIT P0, [R11+URZ+0x36000], R10 ;  /* 0x0360000a0b0075a7 */ /* 0x000066000800017f */
[----:B-1----:R-:W-:Y:S05]  /*11d0*/  @!P0 NANOSLEEP.SYNCS 0x989680 ;  /* 0x009896800000895d */ /* 0x002fea0003900000 */
[----:B------:R-:W1:Y:S02]  /*11e0*/  @!P0 SYNCS.PHASECHK.TRANS64 P0, [R11+URZ+0x36000], R10 ;  /* 0x0360000a0b0085a7 */ /* 0x000e64000800007f */
[----:B-1----:R-:W-:Y:S05]  /*11f0*/  @!P0 BRA `(.L_x_20) ;  /* 0xfffffffc00ec8947 */ /* 0x002fea000383ffff */
[----:B------:R-:W-:Y:S01]  /*1200*/  ULEA UR8, UR4, UR6, 0x8 ;  /* 0x0000000604087291 */ /* 0x000fe2000f8e403f */
[----:B------:R-:W-:Y:S01]  /*1210*/  WARPGROUP.ARRIVE ;  /* 0x00000000000079c5 */ /* 0x000fe20000000000 */
[----:B------:R-:W-:Y:S01]  /*1220*/  ULEA UR10, UR4, UR7, 0x9 ;  /* 0x00000007040a7291 */ /* 0x000fe2000f8e483f */
[----:B------:R-:W-:Y:S01]  /*1230*/  UMOV UR9, 0x80000020 ;  /* 0x8000002000097882 */ /* 0x000fe20000000000 */
[----:B------:R-:W-:-:S07]  /*1240*/  UMOV UR11, 0x40000040 ;  /* 0x40000040000b7882 */ /* 0x000fce0000000000 */
[----:B------:R-:W-:Y:S01]  /*1250*/  HGMMA.64x128x16.F32 R24, gdesc[UR8].tnspB, R24, UP0 ;  /* 0x41e00000081879f0 */ /* 0x000fe2000bf00818 */
[----:B------:R-:W-:Y:S02]  /*1260*/  UIADD3 UR8, UR8, 0x2, URZ ;  /* 0x0000000208087890 */ /* 0x000fe4000fffe03f */
[----:B------:R-:W-:Y:S01]  /*1270*/  UIADD3 UR10, UR10, 0x80, URZ ;  /* 0x000000800a0a7890 */ /* 0x000fe2000fffe03f */
[----:B------:R-:W-:Y:S01]  /*1280*/  UMOV UR9, 0x80000020 ;  /* 0x8000002000097882 */ /* 0x000fe20000000000 */
[----:B------:R-:W-:-:S07]  /*1290*/  UMOV UR11, 0x40000040 ;  /* 0x40000040000b7882 */ /* 0x000fce0000000000 */
[----:B------:R-:W-:Y:S03]  /*12a0*/  HGMMA.64x128x16.F32 R24, gdesc[UR8].tnspB, R24, gsb0 ;  /* 0x41e00000081879f0 */ /* 0x000fe60008000818 */
[----:B------:R-:W-:Y:S02]  /*12b0*/  WARPGROUP.DEPBAR.LE gsb0, 0x1 ;  /* 0x00008000000079c5 */ /* 0x000fe40000010100 */
[----:B------:R-:W-:Y:S05]  /*12c0*/  @!P1 BRA `(.L_x_21) ;  /* 0x0000000000049947 */ /* 0x000fea0003800000 */
[----:B------:R-:W-:Y:S01]  /*12d0*/  BPT.TRAP 0x1 ;  /* 0x000000040000795c */ /* 0x000fe20000300000 */
.L_x_21:
[----:B------:R-:W-:-:S13]  /*12e0*/  ISETP.NE.AND P0, PT, R5, RZ, PT ;  /* 0x000000ff0500720c */ /* 0x000fda0003f05270 */
[----:B0-----:R-:W-:-:S05]  /*12f0*/  @P0 LEA R10, R9, UR5, 0x3 ;  /* 0x00000005090a0c11 */ /* 0x001fca000f8e18ff */
[----:B------:R-:W-:-:S05]  /*1300*/  @P0 VIADD R10, R10, 0x36090 ;  /* 0x000360900a0a0836 */ /* 0x000fca0000000000 */
[----:B------:R-:W-:-:S04]  /*1310*/  @P0 PRMT R10, R3, 0x654, R10 ;  /* 0x00000654030a0816 */ /* 0x000fc8000000000a */
[----:B------:R0:W-:Y:S01]  /*1320*/  @P0 SYNCS.ARRIVE.TRANS64.RED.A1T0 RZ, [R10+URZ], RZ ;  /* 0x000000ff0aff09a7 */ /* 0x0001e2000810043f */
[----:B------:R-:W-:-:S13]  /*1330*/  ISETP.GT.U32.AND P0, PT, R4, 0x1, PT ;  /* 0x000000010400780c */ /* 0x000fda0003f04070 */
[----:B0-----:R-:W-:Y:S05]  /*1340*/  @P0 BRA `(.L_x_22) ;  /* 0x0000000000040947 */ /* 0x001fea0003800000 */
[----:B------:R-:W-:Y:S01]  /*1350*/  BPT.TRAP 0x1 ;  /* 0x000000040000795c */ /* 0x000fe20000300000 */
.L_x_22:
[----:B------:R-:W-:Y:S01]  /*1360*/  UIADD3 UR4, UR4, 0x1, URZ ;  /* 0x0000000104047890 */ /* 0x000fe2000fffe03f */
[C---:B------:R-:W-:Y:S01]  /*1370*/  ISETP.GT.AND P1, PT, R8.reuse, 0x1, PT ;  /* 0x000000010800780c */ /* 0x040fe20003f24270 */
[----:B------:R-:W-:Y:S02]  /*1380*/  VIADD R9, R9, 0x1 ;  /* 0x0000000109097836 */ /* 0x000fe40000000000 */
[----:B------:R-:W-:Y:S01]  /*1390*/  UISETP.NE.AND UP0, UPT, UR4, 0x12, UPT ;  /* 0x000000120400788c */ /* 0x000fe2000bf05270 */
[----:B------:R-:W-:Y:S02]  /*13a0*/  VIADD R8, R8, 0xffffffff ;  /* 0xffffffff08087836 */ /* 0x000fe40000000000 */
[C---:B------:R-:W-:Y:S01]  /*13b0*/  ISETP.NE.AND P0, PT, R9.reuse, 0x12, PT ;  /* 0x000000120900780c */ /* 0x040fe20003f05270 */
[----:B------:R-:W-:Y:S02]  /*13c0*/  USEL UR8, URZ, 0x1, UP0 ;  /* 0x000000013f087887 */ /* 0x000fe40008000000 */
[----:B------:R-:W-:Y:S01]  /*13d0*/  USEL UR4, UR4, URZ, UP0 ;  /* 0x0000003f04047287 */ /* 0x000fe20008000000 */
[----:B------:R-:W-:Y:S01]  /*13e0*/  SEL R9, R9, RZ, P0 ;  /* 0x000000ff09097207 */ /* 0x000fe20000000000 */
[----:B------:R-:W-:-:S02]  /*13f0*/  UPLOP3.LUT UP0, UPT, UPT, UPT, UPT, 0x80, 0x0 ;  /* 0x000000000000789c */ /* 0x000fc40003f0f070 */
[----:B------:R-:W-:Y:S01]  /*1400*/  LOP3.LUT R12, R12, UR8, RZ, 0x3c, !PT ;  /* 0x000000080c0c7c12 */ /* 0x000fe2000f8e3cff */
[----:B------:R-:W-:Y:S08]  /*1410*/  @P1 BRA `(.L_x_23) ;  /* 0xfffffffc00501947 */ /* 0x000ff0000383ffff */
.L_x_18:
[----:B------:R-:W-:Y:S01]  /*1420*/  ISETP.GE.AND P0, PT, R6, 0x1, PT ;  /* 0x000000010600780c */ /* 0x000fe20003f06270 */
[----:B------:R-:W-:-:S12]  /*1430*/  WARPGROUP.DEPBAR.LE gsb0, 0x0 ;  /* 0x00008000000079c5 */ /* 0x000fd80000010000 */
[----:B------:R-:W-:Y:S05]  /*1440*/  @!P0 BRA `(.L_x_24) ;  /* 0x0000000000548947 */ /* 0x000fea0003800000 */
[----:B------:R-:W-:-:S04]  /*1450*/  LOP3.LUT R6, R4, 0x1, RZ, 0xfc, !PT ;  /* 0x0000000104067812 */ /* 0x000fc800078efcff */
[----:B------:R-:W-:-:S13]  /*1460*/  ISETP.NE.AND P0, PT, R6, 0x3, PT ;  /* 0x000000030600780c */ /* 0x000fda0003f05270 */
[----:B------:R-:W-:Y:S05]  /*1470*/  @!P0 BRA `(.L_x_25) ;  /* 0x0000000000048947 */ /* 0x000fea0003800000 */
[----:B------:R-:W-:Y:S01]  /*1480*/  BPT.TRAP 0x1 ;  /* 0x000000040000795c */ /* 0x000fe20000300000 */
.L_x_25:
[----:B------:R-:W-:Y:S01]  /*1490*/  ISETP.NE.AND P0, PT, R5, RZ, PT ;  /* 0x000000ff0500720c */ /* 0x000fe20003f05270 */
[----:B------:R-:W-:Y:S01]  /*14a0*/  BSSY B0, `(.L_x_26) ;  /* 0x000000d000007945 */ /* 0x000fe20003800000 */
[----:B------:R-:W-:-:S11]  /*14b0*/  ISETP.GT.U32.AND P1, PT, R4, 0x1, PT ;  /* 0x000000010400780c */ /* 0x000fd60003f24070 */
[----:B------:R-:W-:Y:S05]  /*14c0*/  @!P0 BRA `(.L_x_27) ;  /* 0x0000000000288947 */ /* 0x000fea0003800000 */
[----:B------:R-:W0:Y:S01]  /*14d0*/  S2R R6, SR_CgaCtaId ;  /* 0x0000000000067919 */ /* 0x000e220000008800 */
[----:B------:R-:W-:-:S05]  /*14e0*/  IMAD.WIDE.U32 R4, R7, 0x38e38e39, RZ ;  /* 0x38e38e3907047825 */ /* 0x000fca00078e00ff */
[----:B------:R-:W-:Y:S02]  /*14f0*/  SHF.R.U32.HI R4, RZ, 0x2, R5 ;  /* 0x00000002ff047819 */ /* 0x000fe40000011605 */
[----:B------:R-:W-:-:S03]  /*1500*/  MOV R5, 0x400 ;  /* 0x0000040000057802 */ /* 0x000fc60000000f00 */
[----:B------:R-:W-:Y:S01]  /*1510*/  IMAD R7, R4, -0x12, R7 ;  /* 0xffffffee04077824 */ /* 0x000fe200078e0207 */
[----:B0-----:R-:W-:-:S05]  /*1520*/  LEA R6, R6, R5, 0x18 ;  /* 0x0000000506067211 */ /* 0x001fca00078ec0ff */
[----:B------:R-:W-:-:S04]  /*1530*/  IMAD R7, R7, 0x8, R6 ;  /* 0x0000000807077824 */ /* 0x000fc800078e0206 */
[----:B------:R-:W-:-:S05]  /*1540*/  VIADD R4, R7, 0x36090 ;  /* 0x0003609007047836 */ /* 0x000fca0000000000 */
[----:B------:R-:W-:-:S04]  /*1550*/  PRMT R4, R3, 0x654, R4 ;  /* 0x0000065403047816 */ /* 0x000fc80000000004 */
[----:B------:R0:W-:Y:S03]  /*1560*/  SYNCS.ARRIVE.TRANS64.RED.A1T0 RZ, [R4+URZ], RZ ;  /* 0x000000ff04ff79a7 */ /* 0x0001e6000810043f */
.L_x_27:
[----:B------:R-:W-:Y:S05]  /*1570*/  BSYNC B0 ;  /* 0x0000000000007941 */ /* 0x000fea0003800000 */
.L_x_26:
[----:B------:R-:W-:Y:S05]  /*1580*/  @P1 BRA `(.L_x_24) ;  /* 0x0000000000041947 */ /* 0x000fea0003800000 */
[----:B------:R-:W-:Y:S01]  /*1590*/  BPT.TRAP 0x1 ;  /* 0x000000040000795c */ /* 0x000fe20000300000 */
.L_x_24:
[----:B------:R-:W0:Y:S01]  /*15a0*/  S2R R3, SR_TID.X ;  /* 0x0000000000037919 */ /* 0x000e220000002100 */
[----:B------:R-:W-:Y:S01]  /*15b0*/  ULDC.64 UR4, c[0x0][0x280] ;  /* 0x0000a00000047ab9 */ /* 0x000fe20000000a00 */
[----:B------:R-:W1:Y:S01]  /*15c0*/  S2R R5, SR_CTAID.Y ;  /* 0x0000000000057919 */ /* 0x000e620000002600 */
[----:B------:R-:W4:Y:S01]  /*15d0*/  S2R R15, SR_CTAID.X ;  /* 0x00000000000f7919 */ /* 0x000f220000002500 */
[----:B0-----:R-:W-:-:S04]  /*15e0*/  SHF.R.S32.HI R4, RZ, 0x1f, R3 ;  /* 0x0000001fff047819 */ /* 0x001fc80000011403 */
[----:B------:R-:W-:-:S04]  /*15f0*/  LEA.HI R4, R4, R3, RZ, 0x7 ;  /* 0x0000000304047211 */ /* 0x000fc800078f38ff */
[----:B------:R-:W-:Y:S01]  /*1600*/  LOP3.LUT R4, R4, 0xffffff80, RZ, 0xc0, !PT ;  /* 0xffffff8004047812 */ /* 0x000fe200078ec0ff */
[----:B----4-:R-:W-:-:S04]  /*1610*/  IMAD.SHL.U32 R6, R15, 0x40, RZ ;  /* 0x000000400f067824 */ /* 0x010fc800078e00ff */
[----:B------:R-:W-:Y:S02]  /*1620*/  IMAD.IADD R8, R3, 0x1, -R4 ;  /* 0x0000000103087824 */ /* 0x000fe400078e0a04 */
[----:B-1----:R-:W-:-:S03]  /*1630*/  IMAD.SHL.U32 R4, R5, 0x80, RZ ;  /* 0x0000008005047824 */ /* 0x002fc600078e00ff */
[----:B------:R-:W-:Y:S02]  /*1640*/  SHF.R.S32.HI R7, RZ, 0x1f, R8 ;  /* 0x0000001fff077819 */ /* 0x000fe40000011408 */
[----:B------:R-:W-:Y:S02]  /*1650*/  ISETP.GE.AND P0, PT, R4, UR5, PT ;  /* 0x0000000504007c0c */ /* 0x000fe4000bf06270 */
[----:B------:R-:W-:Y:S02]  /*1660*/  LEA.HI R3, R7, R8, RZ, 0x2 ;  /* 0x0000000807037211 */ /* 0x000fe400078f10ff */
[----:B------:R-:W-:Y:S02]  /*1670*/  ISETP.GE.OR P0, PT, R6, UR4, P0 ;  /* 0x0000000406007c0c */ /* 0x000fe40008706670 */
[--C-:B------:R-:W-:Y:S02]  /*1680*/  SHF.R.S32.HI R10, RZ, 0x2, R3.reuse ;  /* 0x00000002ff0a7819 */ /* 0x100fe40000011403 */
[----:B------:R-:W-:-:S04]  /*1690*/  SHF.R.S32.HI R5, RZ, 0x1f, R3 ;  /* 0x0000001fff057819 */ /* 0x000fc80000011403 */
[----:B------:R-:W-:-:S04]  /*16a0*/  LEA.HI R5, R5, R10, RZ, 0x3 ;  /* 0x0000000a05057211 */ /* 0x000fc800078f18ff */
[----:B------:R-:W-:Y:S01]  /*16b0*/  LOP3.LUT R5, R5, 0xfffffff8, RZ, 0xc0, !PT ;  /* 0xfffffff805057812 */ /* 0x000fe200078ec0ff */
[----:B------:R-:W-:Y:S06]  /*16c0*/  @P0 EXIT ;  /* 0x000000000000094d */ /* 0x000fec0003800000 */
[----:B------:R-:W0:Y:S01]  /*16d0*/  LDC.64 R16, c[0x0][0x5d0] ;  /* 0x00017400ff107b82 */ /* 0x000e220000000a00 */
[----:B------:R-:W-:Y:S01]  /*16e0*/  IMAD.IADD R10, R10, 0x1, -R5 ;  /* 0x000000010a0a7824 */ /* 0x000fe200078e0a05 */
[----:B------:R-:W-:Y:S02]  /*16f0*/  LOP3.LUT R3, R3, 0x7ffffffc, RZ, 0xc0, !PT ;  /* 0x7ffffffc03037812 */ /* 0x000fe400078ec0ff */
[----:B------:R-:W-:Y:S02]  /*1700*/  LEA.HI R5, R7, R8, RZ, 0x5 ;  /* 0x0000000807057211 */ /* 0x000fe400078f28ff */
[----:B------:R-:W-:Y:S01]  /*1710*/  SHF.R.S32.HI R11, RZ, 0x1f, R10 ;  /* 0x0000001fff0b7819 */ /* 0x000fe2000001140a */
[----:B------:R-:W-:Y:S01]  /*1720*/  IMAD.IADD R3, R8, 0x1, -R3 ;  /* 0x0000000108037824 */ /* 0x000fe200078e0a03 */
[----:B------:R-:W-:Y:S02]  /*1730*/  SHF.R.S32.HI R5, RZ, 0x5, R5 ;  /* 0x00000005ff057819 */ /* 0x000fe40000011405 */
[----:B---3-5:R-:W-:Y:S01]  /*1740*/  FSETP.NEU.AND P1, PT, R2, RZ, PT ;  /* 0x000000ff0200720b */ /* 0x028fe20003f2d000 */
[----:B------:R-:W-:-:S02]  /*1750*/  IMAD.SHL.U32 R3, R3, 0x2, RZ ;  /* 0x0000000203037824 */ /* 0x000fc400078e00ff */
[----:B------:R-:W-:-:S03]  /*1760*/  IMAD.WIDE R14, R15, 0x40, R10 ;  /* 0x000000400f0e7825 */ /* 0x000fc600078e020a */
[----:B------:R-:W-:Y:S01]  /*1770*/  SHF.R.S32.HI R9, RZ, 0x1f, R3 ;  /* 0x0000001fff097819 */ /* 0x000fe20000011403 */
[C---:B------:R-:W-:Y:S01]  /*1780*/  IMAD R7, R5.reuse, -0x10, -R6 ;  /* 0xfffffff005077824 */ /* 0x040fe200078e0a06 */
[C---:B------:R-:W-:Y:S01]  /*1790*/  IADD3 R8, P0, R4.reuse, R3, RZ ;  /* 0x0000000304087210 */ /* 0x040fe20007f1e0ff */
[----:B------:R-:W-:Y:S01]  /*17a0*/  IMAD.WIDE R14, R5, 0x10, R14 ;  /* 0x00000010050e7825 */ /* 0x000fe200078e020e */
[----:B------:R-:W-:Y:S02]  /*17b0*/  IADD3 R3, -R3, UR5, -R4 ;  /* 0x0000000503037c10 */ /* 0x000fe4000fffe904 */
[----:B------:R-:W-:Y:S01]  /*17c0*/  LEA.HI.X.SX32 R9, R4, R9, 0x1, P0 ;  /* 0x0000000904097211 */ /* 0x000fe200000f0eff */
[-C--:B0-----:R-:W-:Y:S01]  /*17d0*/  IMAD R4, R15, R16.reuse, RZ ;  /* 0x000000100f047224 */ /* 0x081fe200078e02ff */
[----:B------:R-:W-:Y:S02]  /*17e0*/  IADD3 R10, R7, UR4, -R10 ;  /* 0x00000004070a7c10 */ /* 0x000fe4000fffe80a */
[----:B------:R-:W-:Y:S01]  /*17f0*/  ISETP.GT.AND P0, PT, R3, RZ, PT ;  /* 0x000000ff0300720c */ /* 0x000fe20003f04270 */
[----:B------:R-:W-:Y:S01]  /*1800*/  IMAD.WIDE.U32 R12, R14, R16, R8 ;  /* 0x000000100e0c7225 */ /* 0x000fe200078e0008 */
[----:B------:R-:W-:-:S02]  /*1810*/  SHF.L.U64.HI R11, R16, 0x3, R17 ;  /* 0x00000003100b7819 */ /* 0x000fc40000010211 */
[----:B------:R-:W-:Y:S01]  /*1820*/  ISETP.GT.AND P2, PT, R10, RZ, P0 ;  /* 0x000000ff0a00720c */ /* 0x000fe20000744270 */
[----:B------:R-:W-:Y:S02]  /*1830*/  IMAD R7, R14, R17, R4 ;  /* 0x000000110e077224 */ /* 0x000fe400078e0204 */
[----:B------:R-:W-:Y:S02]  /*1840*/  IMAD.SHL.U32 R16, R16, 0x8, RZ ;  /* 0x0000000810107824 */ /* 0x000fe400078e00ff */
[----:B------:R-:W-:Y:S01]  /*1850*/  IMAD.IADD R7, R13, 0x1, R7 ;  /* 0x000000010d077824 */ /* 0x000fe200078e0207 */
[----:B------:R-:W-:Y:S07]  /*1860*/  @!P1 BRA `(.L_x_28) ;  /* 0x0000002c00f49947 */ /* 0x000fee0003800000 */
[----:B------:R-:W-:Y:S01]  /*1870*/  ULDC.64 UR6, c[0x0][0x5b0] ;  /* 0x00016c0000067ab9 */ /* 0x000fe20000000a00 */
[----:B------:R-:W-:Y:S01]  /*1880*/  ULDC.64 UR8, c[0x0][0x5a8] ;  /* 0x00016a0000087ab9 */ /* 0x000fe20000000a00 */
[----:B------:R-:W-:Y:S01]  /*1890*/  IMAD R13, R15, UR6, RZ ;  /* 0x000000060f0d7c24 */ /* 0x000fe2000f8e02ff */
[----:B------:R-:W-:Y:S01]  /*18a0*/  ULDC.64 UR4, c[0x0][0x5c8] ;  /* 0x0001720000047ab9 */ /* 0x000fe20000000a00 */
[----:B------:R-:W-:-:S04]  /*18b0*/  IMAD.WIDE.U32 R18, R14, UR6, R8 ;  /* 0x000000060e127c25 */ /* 0x000fc8000f8e0008 */
[----:B------:R-:W-:Y:S01]  /*18c0*/  IMAD R13, R14, UR7, R13 ;  /* 0x000000070e0d7c24 */ /* 0x000fe2000f8e020d */
[----:B------:R-:W-:-:S03]  /*18d0*/  LEA R4, P1, R18, UR8, 0x1 ;  /* 0x0000000812047c11 */ /* 0x000fc6000f8208ff */
[----:B------:R-:W-:-:S05]  /*18e0*/  IMAD.IADD R5, R19, 0x1, R13 ;  /* 0x0000000113057824 */ /* 0x000fca00078e020d */
[----:B------:R-:W-:-:S05]  /*18f0*/  LEA.HI.X R5, R18, UR9, R5, 0x1, P1 ;  /* 0x0000000912057c11 */ /* 0x000fca00088f0c05 */
[----:B------:R-:W3:Y:S01]  /*1900*/  @P2 LDG.E.LTC128B.U16 R17, desc[UR12][R4.64] ;  /* 0x0000000c04112981 */ /* 0x000ee2000c1e1520 */
[C---:B------:R-:W-:Y:S01]  /*1910*/  LEA R6, P4, R12.reuse, UR4, 0x1 ;  /* 0x000000040c067c11 */ /* 0x040fe2000f8808ff */
[----:B------:R-:W-:Y:S01]  /*1920*/  BSSY B0, `(.L_x_29) ;  /* 0x000000b000007945 */ /* 0x000fe20003800000 */
[----:B------:R-:W-:Y:S02]  /*1930*/  ISETP.GT.AND P1, PT, R3, 0x1, PT ;  /* 0x000000010300780c */ /* 0x000fe40003f24270 */
[----:B------:R-:W-:Y:S02]  /*1940*/  LEA.HI.X R7, R12, UR5, R7, 0x1, P4 ;  /* 0x000000050c077c11 */ /* 0x000fe4000a0f0c07 */
[----:B------:R-:W-:Y:S01]  /*1950*/  ISETP.GT.AND P3, PT, R10, RZ, P1 ;  /* 0x000000ff0a00720c */ /* 0x000fe20000f64270 */
[----:B---3--:R-:W-:-:S05]  /*1960*/  HADD2.F32 R19, -RZ, R17.H0_H0 ;  /* 0x20000011ff137230 */ /* 0x008fca0000004100 */
[----:B------:R-:W-:-:S04]  /*1970*/  FMUL R19, R19, R2 ;  /* 0x0000000213137220 */ /* 0x000fc80000400000 */
[----:B--2---:R-:W-:-:S05]  /*1980*/  FFMA R19, R24, R0, R19 ;  /* 0x0000000018137223 */ /* 0x004fca0000000013 */
[----:B------:R-:W-:-:S05]  /*1990*/  F2FP.F16.F32.PACK_AB R19, RZ, R19 ;  /* 0x00000013ff13723e */ /* 0x000fca00000000ff */
[----:B------:R0:W-:Y:S01]  /*19a0*/  @P2 STG.E.U16 desc[UR12][R6.64], R19 ;  /* 0x0000001306002986 */ /* 0x0001e2000c10150c */
[----:B------:R-:W-:Y:S05]  /*19b0*/  @!P3 BRA `(.L_x_30) ;  /* 0x000000000004b947 */ /* 0x000fea0003800000 */
[----:B------:R1:W5:Y:S02]  /*19c0*/  LDG.E.LTC128B.U16 R17, desc[UR12][R4.64+0x2] ;  /* 0x0000020c04117981 */ /* 0x000364000c1e1520 */
.L_x_30:
[----:B------:R-:W-:Y:S05]  /*19d0*/  BSYNC B0 ;  /* 0x0000000000007941 */ /* 0x000fea0003800000 */
.L_x_29:
[----:B------:R-:W-:Y:S01]  /*19e0*/  USHF.L.U32 UR5, UR6, 0x3, URZ ;  /* 0x0000000306057899 */ /* 0x000fe2000800063f */
[----:B-----5:R-:W-:Y:S01]  /*19f0*/  HADD2.F32 R15, -RZ, R17.H0_H0 ;  /* 0x20000011ff0f7230 */ /* 0x020fe20000004100 */
[----:B------:R-:W-:Y:S01]  /*1a00*/  USHF.L.U64.HI UR4, UR6, 0x3, UR7 ;  /* 0x0000000306047899 */ /* 0x000fe20008010207 */
[----:B------:R-:W-:-:S03]  /*1a10*/  ISETP.GT.AND P0, PT, R10, 0x8, P0 ;  /* 0x000000080a00780c */ /* 0x000fc60000704270 */
[----:B------:R-:W-:Y:S02]  /*1a20*/  IMAD.U32 R18, RZ, RZ, UR5 ;  /* 0x00000005ff127e24 */ /* 0x000fe4000f8e00ff */
[----:B------:R-:W-:Y:S01]  /*1a30*/  FMUL R12, R15, R2 ;  /* 0x000000020f0c7220 */ /* 0x000fe20000400000 */
[----:B0-----:R-:W-:-:S03]  /*1a40*/  IMAD.U32 R19, RZ, RZ, UR4 ;  /* 0x00000004ff137e24 */ /* 0x001fc6000f8e00ff */
[----:B------:R-:W-:Y:S01]  /*1a50*/  FFMA R12, R25, R0, R12 ;  /* 0x00000000190c7223 */ /* 0x000fe2000000000c */
[----:B------:R-:W-:-:S04]  /*1a60*/  IMAD.WIDE.U32 R18, R14, UR6, R18 ;  /* 0x000000060e127c25 */ /* 0x000fc8000f8e0012 */
[----:B------:R-:W-:Y:S02]  /*1a70*/  F2FP.F16.F32.PACK_AB R12, RZ, R12 ;  /* 0x0000000cff0c723e */ /* 0x000fe400000000ff */
[----:B------:R-:W-:-:S03]  /*1a80*/  IADD3 R14, P2, R8, R18, RZ ;  /* 0x00000012080e7210 */ /* 0x000fc60007f5e0ff */
[----:B------:R0:W-:Y:S01]  /*1a90*/  @P3 STG.E.U16 desc[UR12][R6.64+0x2], R12 ;  /* 0x0000020c06003986 */ /* 0x0001e2000c10150c */
[----:B------:R-:W-:Y:S02]  /*1aa0*/  IADD3.X R9, R9, R13, R19, P2, !PT ;  /* 0x0000000d09097210 */ /* 0x000fe400017fe413 */
[----:B------:R-:W-:-:S04]  /*1ab0*/  LEA R8, P2, R14, UR8, 0x1 ;  /* 0x000000080e087c11 */ /* 0x000fc8000f8408ff */
[----:B------:R-:W-:Y:S02]  /*1ac0*/  LEA.HI.X R9, R14, UR9, R9, 0x1, P2 ;  /* 0x000000090e097c11 */ /* 0x000fe400090f0c09 */
[----:B------:R-:W-:-:S06]  /*1ad0*/  PRMT R14, R17, 0x7610, R14 ;  /* 0x00007610110e7816 */ /* 0x000fcc000000000e */
[----:B------:R-:W2:Y:S01]  /*1ae0*/  @P0 LDG.E.LTC128B.U16 R14, desc[UR12][R8.64] ;  /* 0x0000000c080e0981 */ /* 0x000ea2000c1e1520 */
[C---:B------:R-:W-:Y:S01]  /*1af0*/  SHF.L.U64.HI R11, R16.reuse, 0x1, R11 ;  /* 0x00000001100b7819 */ /* 0x040fe2000001020b */
[----:B------:R-:W-:Y:S01]  /*1b00*/  BSSY B0, `(.L_x_31) ;  /* 0x000000b000007945 */ /* 0x000fe20003800000 */
[----:B------:R-:W-:Y:S02]  /*1b10*/  LEA R16, P2, R16, R6, 0x1 ;  /* 0x0000000610107211 */ /* 0x000fe400078408ff */
[----:B------:R-:W-:-:S03]  /*1b20*/  ISETP.GT.AND P1, PT, R10, 0x8, P1 ;  /* 0x000000080a00780c */ /* 0x000fc60000f24270 */
[----:B------:R-:W-:Y:S02]  /*1b30*/  IMAD.X R17, R11, 0x1, R7, P2 ;  /* 0x000000010b117824 */ /* 0x000fe400010e0607 */
[----:B--2---:R-:W-:-:S05]  /*1b40*/  HADD2.F32 R13, -RZ, R14.H0_H0 ;  /* 0x2000000eff0d7230 */ /* 0x004fca0000004100 */
[----:B------:R-:W-:-:S04]  /*1b50*/  FMUL R13, R13, R2 ;  /* 0x000000020d0d7220 */ /* 0x000fc80000400000 */
[----:B------:R-:W-:-:S05]  /*1b60*/  FFMA R13, R26, R0, R13 ;  /* 0x000000001a0d7223 */ /* 0x000fca000000000d */
[----:B------:R-:W-:-:S05]  /*1b70*/  F2FP.F16.F32.PACK_AB R13, RZ, R13 ;  /* 0x0000000dff0d723e */ /* 0x000fca00000000ff */
[----:B------:R0:W-:Y:S01]  /*1b80*/  @P0 STG.E.U16 desc[UR12][R16.64], R13 ;  /* 0x0000000d10000986 */ /* 0x0001e2000c10150c */
[----:B------:R-:W-:Y:S05]  /*1b90*/  @!P1 BRA `(.L_x_32) ;  /* 0x0000000000049947 */ /* 0x000fea0003800000 */
[----:B------:R2:W5:Y:S02]  /*1ba0*/  LDG.E.LTC128B.U16 R14, desc[UR12][R8.64+0x2] ;  /* 0x0000020c080e7981 */ /* 0x000564000c1e1520 */
.L_x_32:
[----:B------:R-:W-:Y:S05]  /*1bb0*/  BSYNC B0 ;  /* 0x0000000000007941 */ /* 0x000fea0003800000 */
.L_x_31:
[----:B-----5:R-:W-:Y:S01]  /*1bc0*/  HADD2.F32 R11, -RZ, R14.H0_H0 ;  /* 0x2000000eff0b7230 */ /* 0x020fe20000004100 */
[----:B------:R-:W-:Y:S01]  /*1bd0*/  ISETP.GT.AND P0, PT, R3, 0x8, PT ;  /* 0x000000080300780c */ /* 0x000fe20003f04270 */
[----:B0-----:R-:W-:Y:S01]  /*1be0*/  @P1 IMAD.MOV.U32 R13, RZ, RZ, R17 ;  /* 0x000000ffff0d1224 */ /* 0x001fe200078e0011 */
[----:B------:R-:W-:Y:S02]  /*1bf0*/  BSSY B0, `(.L_x_33) ;  /* 0x000000a000007945 */ /* 0x000fe40003800000 */
[----:B------:R-:W-:Y:S01]  /*1c00*/  FMUL R12, R11, R2 ;  /* 0x000000020b0c7220 */ /* 0x000fe20000400000 */
[----:B------:R-:W-:-:S03]  /*1c10*/  ISETP.GT.AND P2, PT, R10, RZ, P0 ;  /* 0x000000ff0a00720c */ /* 0x000fc60000744270 */
[----:B------:R-:W-:-:S05]  /*1c20*/  FFMA R12, R27, R0, R12 ;  /* 0x000000001b0c7223 */ /* 0x000fca000000000c */
[----:B------:R-:W-:-:S04]  /*1c30*/  F2FP.F16.F32.PACK_AB R12, RZ, R12 ;  /* 0x0000000cff0c723e */ /* 0x000fc800000000ff */
[----:B------:R-:W-:Y:S01]  /*1c40*/  PRMT R11, R12, 0x7610, R11 ;  /* 0x000076100c0b7816 */ /* 0x000fe2000000000b */
[----:B------:R-:W-:-:S05]  /*1c50*/  @P1 IMAD.MOV.U32 R12, RZ, RZ, R16 ;  /* 0x000000ffff0c1224 */ /* 0x000fca00078e0010 */
[----:B------:R0:W-:Y:S01]  /*1c60*/  @P1 STG.E.U16 desc[UR12][R12.64+0x2], R11 ;  /* 0x0000020b0c001986 */ /* 0x0001e2000c10150c */
[----:B------:R-:W-:Y:S05]  /*1c70*/  @!P2 BRA `(.L_x_34) ;  /* 0x000000000004a947 */ /* 0x000fea0003800000 */
[----:B------:R3:W5:Y:S02]  /*1c80*/  LDG.E.LTC128B.U16 R14, desc[UR12][R4.64+0x10] ;  /* 0x0000100c040e7981 */ /* 0x000764000c1e1520 */
.L_x_34:
[----:B------:R-:W-:Y:S05]  /*1c90*/  BSYNC B0 ;  /* 0x0000000000007941 */ /* 0x000fea0003800000 */
.L_x_33:
[----:B0----5:R-:W-:Y:S01]  /*1ca0*/  HADD2.F32 R11, -RZ, R14.H0_H0 ;  /* 0x2000000eff0b7230 */ /* 0x021fe20000004100 */
[----:B------:R-:W-:Y:S01]  /*1cb0*/  ISETP.GT.AND P1, PT, R3, 0x9, PT ;  /* 0x000000090300780c */ /* 0x000fe20003f24270 */
[----:B------:R-:W-:Y:S03]  /*1cc0*/  BSSY B0, `(.L_x_35) ;  /* 0x0000008000007945 */ /* 0x000fe60003800000 */
[----:B------:R-:W-:Y:S01]  /*1cd0*/  FMUL R11, R11, R2 ;  /* 0x000000020b0b7220 */ /* 0x000fe20000400000 */
[----:B------:R-:W-:-:S03]  /*1ce0*/  ISETP.GT.AND P3, PT, R10, RZ, P1 ;  /* 0x000000ff0a00720c */ /* 0x000fc60000f64270 */
[----:B------:R-:W-:-:S05]  /*1cf0*/  FFMA R11, R28, R0, R11 ;  /* 0x000000001c0b7223 */ /* 0x000fca000000000b */
[----:B------:R-:W-:-:S05]  /*1d00*/  F2FP.F16.F32.PACK_AB R11, RZ, R11 ;  /* 0x0000000bff0b723e */ /* 0x000fca00000000ff */
[----:B------:R0:W-:Y:S01]  /*1d10*/  @P2 STG.E.U16 desc[UR12][R6.64+0x10], R11 ;  /* 0x0000100b06002986 */ /* 0x0001e2000c10150c */
[----:B------:R-:W-:Y:S05]  /*1d20*/  @!P3 BRA `(.L_x_36) ;  /* 0x000000000004b947 */ /* 0x000fea0003800000 */
[----:B------:R4:W5:Y:S02]  /*1d30*/  LDG.E.LTC128B.U16 R14, desc[UR12][R4.64+0x12] ;  /* 0x0000120c040e7981 */ /* 0x000964000c1e1520 */
.L_x_36:
[----:B------:R-:W-:Y:S05]  /*1d40*/  BSYNC B0 ;  /* 0x0000000000007941 */ /* 0x000fea0003800000 */
.L_x_35:
[----:B0----5:R-:W-:Y:S01]  /*1d50*/  HADD2.F32 R11, -RZ, R14.H0_H0 ;  /* 0x2000000eff0b7230 */ /* 0x021fe20000004100 */
[----:B------:R-:W-:Y:S01]  /*1d60*/  ISETP.GT.AND P0, PT, R10, 0x8, P0 ;  /* 0x000000080a00780c */ /* 0x000fe20000704270 */
[----:B------:R-:W-:Y:S03]  /*1d70*/  BSSY B0, `(.L_x_37) ;  /* 0x0000007000007945 */ /* 0x000fe60003800000 */
[----:B------:R-:W-:-:S04]  /*1d80*/  FMUL R12, R11, R2 ;  /* 0x000000020b0c7220 */ /* 0x000fc80000400000 */
[----:B------:R-:W-:-:S05]  /*1d90*/  FFMA R12, R29, R0, R12 ;  /* 0x000000001d0c7223 */ /* 0x000fca000000000c */
[----:B------:R-:W-:-:S05]  /*1da0*/  F2FP.F16.F32.PACK_AB R12, RZ, R12 ;  /* 0x0000000cff0c723e */ /* 0x000fca00000000ff */
[----:B------:R0:W-:Y:S01]  /*1db0*/  @P3 STG.E.U16 desc[UR12][R6.64+0x12], R12 ;  /* 0x0000120c06003986 */ /* 0x0001e2000c10150c */
[----:B------:R-:W-:Y:S05]  /*1dc0*/  @!P0 BRA `(.L_x_38) ;  /* 0x0000000000048947 */ /* 0x000fea0003800000 */
[----:B------:R0:W5:Y:S02]  /*1dd0*/  LDG.E.LTC128B.U16 R14, desc[UR12][R8.64+0x10] ;  /* 0x0000100c080e7981 */ /* 0x000164000c1e1520 */
.L_x_38:
[----:B------:R-:W-:Y:S05]  /*1de0*/  BSYNC B0 ;  /* 0x0000000000007941 */ /* 0x000fea0003800000 */
.L_x_37:
[----:B-----5:R-:W-:Y:S01]  /*1df0*/  HADD2.F32 R11, -RZ, R14.H0_H0 ;  /* 0x2000000eff0b7230 */ /* 0x020fe20000004100 */
[----:B------:R-:W-:Y:S01]  /*1e00*/  ISETP.GT.AND P1, PT, R10, 0x8, P1 ;  /* 0x000000080a00780c */ /* 0x000fe20000f24270 */
[----:B0-----:R-:W-:Y:S01]  /*1e10*/  @P0 IMAD.MOV.U32 R12, RZ, RZ, R16 ;  /* 0x000000ffff0c0224 */ /* 0x001fe200078e0010 */
[----:B------:R-:W-:Y:S01]  /*1e20*/  BSSY B0, `(.L_x_39) ;  /* 0x0000008000007945 */ /* 0x000fe20003800000 */
[----:B------:R-:W-:Y:S02]  /*1e30*/  @P0 IMAD.MOV.U32 R13, RZ, RZ, R17 ;  /* 0x000000ffff0d0224 */ /* 0x000fe400078e0011 */
[----:B------:R-:W-:-:S04]  /*1e40*/  FMUL R11, R11, R2 ;  /* 0x000000020b0b7220 */ /* 0x000fc80000400000 */
[----:B------:R-:W-:-:S05]  /*1e50*/  FFMA R11, R30, R0, R11 ;  /* 0x000000001e0b7223 */ /* 0x000fca000000000b */
[----:B------:R-:W-:-:S05]  /*1e60*/  F2FP.F16.F32.PACK_AB R11, RZ, R11 ;  /* 0x0000000bff0b723e */ /* 0x000fca00000000ff */
[----:B------:R0:W-:Y:S01]  /*1e70*/  @P0 STG.E.U16 desc[UR12][R12.64+0x10], R11 ;  /* 0x0000100b0c000986 */ /* 0x0001e2000c10150c */
[----:B------:R-:W-:Y:S05]  /*1e80*/  @!P1 BRA `(.L_x_40) ;  /* 0x0000000000049947 */ /* 0x000fea0003800000 */
[----:B------:R0:W5:Y:S02]  /*1e90*/  LDG.E.LTC128B.U16 R14, desc[UR12][R8.64+0x12] ;  /* 0x0000120c080e7981 */ /* 0x000164000c1e1520 */
.L_x_40:
[----:B------:R-:W-:Y:S05]  /*1ea0*/  BSYNC B0 ;  /* 0x0000000000007941 */ /* 0x000fea0003800000 */
.L_x_39:
[----:B0----5:R-:W-:Y:S01]  /*1eb0*/  HADD2.F32 R11, -RZ, R14.H0_H0 ;  /* 0x2000000eff0b7230 */ /* 0x021fe20000004100 */
[----:B------:R-:W-:Y:S01]  /*1ec0*/  ISETP.GT.AND P0, PT, R3, 0x10, PT ;  /* 0x000000100300780c */ /* 0x000fe20003f04270 */
[----:B------:R-:W-:Y:S01]  /*1ed0*/  @P1 IMAD.MOV.U32 R13, RZ, RZ, R17 ;  /* 0x000000ffff0d1224 */ /* 0x000fe200078e0011 */
        /* <DEDUP_REMOVED lines=10> */
.L_x_42:
[----:B------:R-:W-:Y:S05]  /*1f80*/  BSYNC B0 ;  /* 0x0000000000007941 */ /* 0x000fea0003800000 */
.L_x_41:
        /* <DEDUP_REMOVED lines=10> */
.L_x_44:
[----:B------:R-:W-:Y:S05]  /*2030*/  BSYNC B0 ;  /* 0x0000000000007941 */ /* 0x000fea0003800000 */
.L_x_43:
        /* <DEDUP_REMOVED lines=9> */
.L_x_46:
[----:B------:R-:W-:Y:S05]  /*20d0*/  BSYNC B0 ;  /* 0x0000000000007941 */ /* 0x000fea0003800000 */
.L_x_45:
        /* <DEDUP_REMOVED lines=11> */
.L_x_48:
[----:B------:R-:W-:Y:S05]  /*2190*/  BSYNC B0 ;  /* 0x0000000000007941 */ /* 0x000fea0003800000 */
.L_x_47:
        /* <DEDUP_REMOVED lines=13> */
.L_x_50:
[----:B------:R-:W-:Y:S05]  /*2270*/  BSYNC B0 ;  /* 0x0000000000007941 */ /* 0x000fea0003800000 */
.L_x_49:
        /* <DEDUP_REMOVED lines=10> */
.L_x_52:
[----:B------:R-:W-:Y:S05]  /*2320*/  BSYNC B0 ;  /* 0x0000000000007941 */ /* 0x000fea0003800000 */
.L_x_51:
        /* <DEDUP_REMOVED lines=9> */
.L_x_54:
[----:B------:R-:W-:Y:S05]  /*23c0*/  BSYNC B0 ;  /* 0x0000000000007941 */ /* 0x000fea0003800000 */
.L_x_53:
        /* <DEDUP_REMOVED lines=11> */
.L_x_56:
[----:B------:R-:W-:Y:S05]  /*2480*/  BSYNC B0 ;  /* 0x0000000000007941 */ /* 0x000fea0003800000 */
.L_x_55:
        /* <DEDUP_REMOVED lines=13> */
.L_x_58:
[----:B------:R-:W-:Y:S05]  /*2560*/  BSYNC B0 ;  /* 0x0000000000007941 */ /* 0x000fea0003800000 */
.L_x_57:
        /* <DEDUP_REMOVED lines=10> */
.L_x_60:
[----:B------:R-:W-:Y:S05]  /*2610*/  BSYNC B0 ;  /* 0x0000000000007941 */ /* 0x000fea0003800000 */
.L_x_59:
        /* <DEDUP_REMOVED lines=9> */
.L_x_62:
[----:B------:R-:W-:Y:S05]  /*26b0*/  BSYNC B0 ;  /* 0x0000000000007941 */ /* 0x000fea0003800000 */
.L_x_61:
        /* <DEDUP_REMOVED lines=11> */
.L_x_64:
[----:B------:R-:W-:Y:S05]  /*2770*/  BSYNC B0 ;  /* 0x0000000000007941 */ /* 0x000fea0003800000 */
.L_x_63:
        /* <DEDUP_REMOVED lines=13> */
.L_x_66:
[----:B------:R-:W-:Y:S05]  /*2850*/  BSYNC B0 ;  /* 0x0000000000007941 */ /* 0x000fea0003800000 */
.L_x_65:
        /* <DEDUP_REMOVED lines=10> */
.L_x_68:
[----:B------:R-:W-:Y:S05]  /*2900*/  BSYNC B0 ;  /* 0x0000000000007941 */ /* 0x000fea0003800000 */
.L_x_67:
        /* <DEDUP_REMOVED lines=9> */
.L_x_70:
[----:B------:R-:W-:Y:S05]  /*29a0*/  BSYNC B0 ;  /* 0x0000000000007941 */ /* 0x000fea0003800000 */
.L_x_69:
        /* <DEDUP_REMOVED lines=11> */
.L_x_72:
[----:B------:R-:W-:Y:S05]  /*2a60*/  BSYNC B0 ;  /* 0x0000000000007941 */ /* 0x000fea0003800000 */
.L_x_71:
        /* <DEDUP_REMOVED lines=13> */
.L_x_74:
[----:B------:R-:W-:Y:S05]  /*2b40*/  BSYNC B0 ;  /* 0x0000000000007941 */ /* 0x000fea0003800000 */
.L_x_73:
        /* <DEDUP_REMOVED lines=10> */
.L_x_76:
[----:B------:R-:W-:Y:S05]  /*2bf0*/  BSYNC B0 ;  /* 0x0000000000007941 */ /* 0x000fea0003800000 */
.L_x_75:
        /* <DEDUP_REMOVED lines=9> */
.L_x_78:
[----:B------:R-:W-:Y:S05]  /*2c90*/  BSYNC B0 ;  /* 0x0000000000007941 */ /* 0x000fea0003800000 */
.L_x_77:
        /* <DEDUP_REMOVED lines=11> */
.L_x_80:
[----:B------:R-:W-:Y:S05]  /*2d50*/  BSYNC B0 ;  /* 0x0000000000007941 */ /* 0x000fea0003800000 */
.L_x_79:
        /* <DEDUP_REMOVED lines=13> */
.L_x_82:
[----:B------:R-:W-:Y:S05]  /*2e30*/  BSYNC B0 ;  /* 0x0000000000007941 */ /* 0x000fea0003800000 */
.L_x_81:
        /* <DEDUP_REMOVED lines=10> */
.L_x_84:
[----:B------:R-:W-:Y:S05]  /*2ee0*/  BSYNC B0 ;  /* 0x0000000000007941 */ /* 0x000fea0003800000 */
.L_x_83:
        /* <DEDUP_REMOVED lines=9> */
.L_x_86:
[----:B------:R-:W-:Y:S05]  /*2f80*/  BSYNC B0 ;  /* 0x0000000000007941 */ /* 0x000fea0003800000 */
.L_x_85:
        /* <DEDUP_REMOVED lines=11> */
.L_x_88:
[----:B------:R-:W-:Y:S05]  /*3040*/  BSYNC B0 ;  /* 0x0000000000007941 */ /* 0x000fea0003800000 */
.L_x_87:
        /* <DEDUP_REMOVED lines=13> */
.L_x_90:
[----:B------:R-:W-:Y:S05]  /*3120*/  BSYNC B0 ;  /* 0x0000000000007941 */ /* 0x000fea0003800000 */
.L_x_89:
        /* <DEDUP_REMOVED lines=10> */
.L_x_92:
[----:B------:R-:W-:Y:S05]  /*31d0*/  BSYNC B0 ;  /* 0x0000000000007941 */ /* 0x000fea0003800000 */
.L_x_91:
        /* <DEDUP_REMOVED lines=9> */
.L_x_94:
[----:B------:R-:W-:Y:S05]  /*3270*/  BSYNC B0 ;  /* 0x0000000000007941 */ /* 0x000fea0003800000 */
.L_x_93:
        /* <DEDUP_REMOVED lines=11> */
.L_x_96:
[----:B------:R-:W-:Y:S05]  /*3330*/  BSYNC B0 ;  /* 0x0000000000007941 */ /* 0x000fea0003800000 */
.L_x_95:
        /* <DEDUP_REMOVED lines=13> */
.L_x_98:
[----:B------:R-:W-:Y:S05]  /*3410*/  BSYNC B0 ;  /* 0x0000000000007941 */ /* 0x000fea0003800000 */
.L_x_97:
        /* <DEDUP_REMOVED lines=10> */
.L_x_100:
[----:B------:R-:W-:Y:S05]  /*34c0*/  BSYNC B0 ;  /* 0x0000000000007941 */ /* 0x000fea0003800000 */
.L_x_99:
        /* <DEDUP_REMOVED lines=9> */
.L_x_102:
[----:B------:R-:W-:Y:S05]  /*3560*/  BSYNC B0 ;  /* 0x0000000000007941 */ /* 0x000fea0003800000 */
.L_x_101:
        /* <DEDUP_REMOVED lines=11> */
.L_x_104:
[----:B------:R-:W-:Y:S05]  /*3620*/  BSYNC B0 ;  /* 0x0000000000007941 */ /* 0x000fea0003800000 */
.L_x_103:
        /* <DEDUP_REMOVED lines=13> */
.L_x_106:
[----:B------:R-:W-:Y:S05]  /*3700*/  BSYNC B0 ;  /* 0x0000000000007941 */ /* 0x000fea0003800000 */
.L_x_105:
        /* <DEDUP_REMOVED lines=10> */
.L_x_108:
[----:B------:R-:W-:Y:S05]  /*37b0*/  BSYNC B0 ;  /* 0x0000000000007941 */ /* 0x000fea0003800000 */
.L_x_107:
        /* <DEDUP_REMOVED lines=9> */
.L_x_110:
[----:B------:R-:W-:Y:S05]  /*3850*/  BSYNC B0 ;  /* 0x0000000000007941 */ /* 0x000fea0003800000 */
.L_x_109:
        /* <DEDUP_REMOVED lines=11> */
.L_x_112:
[----:B------:R-:W-:Y:S05]  /*3910*/  BSYNC B0 ;  /* 0x0000000000007941 */ /* 0x000fea0003800000 */
.L_x_111:
        /* <DEDUP_REMOVED lines=13> */
.L_x_114:
[----:B------:R-:W-:Y:S05]  /*39f0*/  BSYNC B0 ;  /* 0x0000000000007941 */ /* 0x000fea0003800000 */
.L_x_113:
        /* <DEDUP_REMOVED lines=10> */
.L_x_116:
[----:B------:R-:W-:Y:S05]  /*3aa0*/  BSYNC B0 ;  /* 0x0000000000007941 */ /* 0x000fea0003800000 */
.L_x_115:
        /* <DEDUP_REMOVED lines=9> */
.L_x_118:
[----:B------:R-:W-:Y:S05]  /*3b40*/  BSYNC B0 ;  /* 0x0000000000007941 */ /* 0x000fea0003800000 */
.L_x_117:
        /* <DEDUP_REMOVED lines=11> */
.L_x_120:
[----:B------:R-:W-:Y:S05]  /*3c00*/  BSYNC B0 ;  /* 0x0000000000007941 */ /* 0x000fea0003800000 */
.L_x_119:
        /* <DEDUP_REMOVED lines=13> */
.L_x_122:
[----:B------:R-:W-:Y:S05]  /*3ce0*/  BSYNC B0 ;  /* 0x0000000000007941 */ /* 0x000fea0003800000 */
.L_x_121:
        /* <DEDUP_REMOVED lines=10> */
.L_x_124:
[----:B------:R-:W-:Y:S05]  /*3d90*/  BSYNC B0 ;  /* 0x0000000000007941 */ /* 0x000fea0003800000 */
.L_x_123:
        /* <DEDUP_REMOVED lines=9> */
.L_x_126:
[----:B------:R-:W-:Y:S05]  /*3e30*/  BSYNC B0 ;  /* 0x0000000000007941 */ /* 0x000fea0003800000 */
.L_x_125:
        /* <DEDUP_REMOVED lines=11> */
.L_x_128:
[----:B------:R-:W-:Y:S05]  /*3ef0*/  BSYNC B0 ;  /* 0x0000000000007941 */ /* 0x000fea0003800000 */
.L_x_127:
        /* <DEDUP_REMOVED lines=13> */
.L_x_130:
[----:B------:R-:W-:Y:S05]  /*3fd0*/  BSYNC B0 ;  /* 0x0000000000007941 */ /* 0x000fea0003800000 */
.L_x_129:
        /* <DEDUP_REMOVED lines=10> */
.L_x_132:
[----:B------:R-:W-:Y:S05]  /*4080*/  BSYNC B0 ;  /* 0x0000000000007941 */ /* 0x000fea0003800000 */
.L_x_131:
        /* <DEDUP_REMOVED lines=9> */
.L_x_134:
[----:B------:R-:W-:Y:S05]  /*4120*/  BSYNC B0 ;  /* 0x0000000000007941 */ /* 0x000fea0003800000 */
.L_x_133:
        /* <DEDUP_REMOVED lines=11> */
.L_x_136:
[----:B------:R-:W-:Y:S05]  /*41e0*/  BSYNC B0 ;  /* 0x0000000000007941 */ /* 0x000fea0003800000 */
.L_x_135:
        /* <DEDUP_REMOVED lines=13> */
.L_x_138:
[----:B------:R-:W-:Y:S05]  /*42c0*/  BSYNC B0 ;  /* 0x0000000000007941 */ /* 0x000fea0003800000 */
.L_x_137:
        /* <DEDUP_REMOVED lines=10> */
.L_x_140:
[----:B------:R-:W-:Y:S05]  /*4370*/  BSYNC B0 ;  /* 0x0000000000007941 */ /* 0x000fea0003800000 */
.L_x_139:
        /* <DEDUP_REMOVED lines=9> */
.L_x_142:
[----:B------:R-:W-:Y:S05]  /*4410*/  BSYNC B0 ;  /* 0x0000000000007941 */ /* 0x000fea0003800000 */
.L_x_141:
        /* <DEDUP_REMOVED lines=11> */
.L_x_144:
[----:B------:R-:W-:Y:S05]  /*44d0*/  BSYNC B0 ;  /* 0x0000000000007941 */ /* 0x000fea0003800000 */
.L_x_143:
        /* <DEDUP_REMOVED lines=13> */
.L_x_146:
[----:B------:R-:W-:Y:S05]  /*45b0*/  BSYNC B0 ;  /* 0x0000000000007941 */ /* 0x000fea0003800000 */
.L_x_145:
        /* <DEDUP_REMOVED lines=10> */
.L_x_148:
[----:B------:R-:W-:Y:S05]  /*4660*/  BSYNC B0 ;  /* 0x0000000000007941 */ /* 0x000fea0003800000 */
.L_x_147:
[----:B-----5:R-:W-:Y:S01]  /*4670*/  HADD2.F32 R3, -RZ, R14.H0_H0 ;  /* 0x2000000eff037230 */ /* 0x020fe20000004100 */
[----:B------:R-:W-:Y:S01]  /*4680*/  ISETP.GT.AND P0, PT, R10, 0x8, P0 ;  /* 0x000000080a00780c */ /* 0x000fe20000704270 */
[----:B------:R-:W-:Y:S03]  /*4690*/  BSSY B0, `(.L_x_149) ;  /* 0x0000007000007945 */ /* 0x000fe60003800000 */
[----:B01-34-:R-:W-:-:S04]  /*46a0*/  FMUL R4, R3, R2 ;  /* 0x0000000203047220 */ /* 0x01bfc80000400000 */
[----:B------:R-:W-:-:S05]  /*46b0*/  FFMA R4, R85, R0, R4 ;  /* 0x0000000055047223 */ /* 0x000fca0000000004 */
[----:B------:R-:W-:-:S05]  /*46c0*/  F2FP.F16.F32.PACK_AB R4, RZ, R4 ;  /* 0x00000004ff04723e */ /* 0x000fca00000000ff */
[----:B------:R0:W-:Y:S01]  /*46d0*/  @P3 STG.E.U16 desc[UR12][R6.64+0xf2], R4 ;  /* 0x0000f20406003986 */ /* 0x0001e2000c10150c */
[----:B------:R-:W-:Y:S05]  /*46e0*/  @!P0 BRA `(.L_x_150) ;  /* 0x0000000000048947 */ /* 0x000fea0003800000 */
[----:B------:R1:W5:Y:S02]  /*46f0*/  LDG.E.LTC128B.U16 R14, desc[UR12][R8.64+0xf0] ;  /* 0x0000f00c080e7981 */ /* 0x000364000c1e1520 */
.L_x_150:
[----:B------:R-:W-:Y:S05]  /*4700*/  BSYNC B0 ;  /* 0x0000000000007941 */ /* 0x000fea0003800000 */
.L_x_149:
        /* <DEDUP_REMOVED lines=11> */
.L_x_152:
[----:B------:R-:W-:Y:S05]  /*47c0*/  BSYNC B0 ;  /* 0x0000000000007941 */ /* 0x000fea0003800000 */
.L_x_151:
[----:B0----5:R-:W-:-:S05]  /*47d0*/  HADD2.F32 R3, -RZ, R14.H0_H0 ;  /* 0x2000000eff037230 */ /* 0x021fca0000004100 */
[----:B------:R-:W-:-:S04]  /*47e0*/  FMUL R2, R3, R2 ;  /* 0x0000000203027220 */ /* 0x000fc80000400000 */
[----:B------:R-:W-:Y:S01]  /*47f0*/  FFMA R2, R87, R0, R2 ;  /* 0x0000000057027223 */ /* 0x000fe20000000002 */
[----:B------:R-:W-:Y:S06]  /*4800*/  @!P1 EXIT ;  /* 0x000000000000994d */ /* 0x000fec0003800000 */
[----:B------:R-:W-:-:S05]  /*4810*/  F2FP.F16.F32.PACK_AB R2, RZ, R2 ;  /* 0x00000002ff02723e */ /* 0x000fca00000000ff */
[----:B------:R-:W-:Y:S01]  /*4820*/  STG.E.U16 desc[UR12][R16.64+0xf2], R2 ;  /* 0x0000f20210007986 */ /* 0x000fe2000c10150c */
[----:B------:R-:W-:Y:S05]  /*4830*/  EXIT ;  /* 0x000000000000794d */ /* 0x000fea0003800000 */
.L_x_28:
[----:B------:R-:W-:Y:S01]  /*4840*/  ISETP.GT.AND P3, PT, R3, 0x1, PT ;  /* 0x000000010300780c */ /* 0x000fe20003f64270 */
[----:B------:R-:W-:Y:S01]  /*4850*/  ULDC.64 UR4, c[0x0][0x5c8] ;  /* 0x0001720000047ab9 */ /* 0x000fe20000000a00 */
[-C--:B--2---:R-:W-:Y:S01]  /*4860*/  FMUL R24, R24, R0.reuse ;  /* 0x0000000018187220 */ /* 0x084fe20000400000 */
[-C--:B------:R-:W-:Y:S01]  /*4870*/  FMUL R25, R25, R0.reuse ;  /* 0x0000000019197220 */ /* 0x080fe20000400000 */
[----:B------:R-:W-:Y:S01]  /*4880*/  ISETP.GT.AND P4, PT, R10, RZ, P3 ;  /* 0x000000ff0a00720c */ /* 0x000fe20001f84270 */
[-C--:B------:R-:W-:Y:S01]  /*4890*/  FMUL R26, R26, R0.reuse ;  /* 0x000000001a1a7220 */ /* 0x080fe20000400000 */
[----:B------:R-:W-:Y:S01]  /*48a0*/  LEA R4, P1, R12, UR4, 0x1 ;  /* 0x000000040c047c11 */ /* 0x000fe2000f8208ff */
[----:B------:R-:W-:Y:S01]  /*48b0*/  FMUL R27, R27, R0 ;  /* 0x000000001b1b7220 */ /* 0x000fe20000400000 */
[----:B------:R-:W-:Y:S01]  /*48c0*/  F2FP.F16.F32.PACK_AB R24, RZ, R24 ;  /* 0x00000018ff18723e */ /* 0x000fe200000000ff */
[-C--:B------:R-:W-:Y:S01]  /*48d0*/  FMUL R28, R28, R0.reuse ;  /* 0x000000001c1c7220 */ /* 0x080fe20000400000 */
[----:B------:R-:W-:Y:S01]  /*48e0*/  LEA.HI.X R5, R12, UR5, R7, 0x1, P1 ;  /* 0x000000050c057c11 */ /* 0x000fe200088f0c07 */
[-C--:B------:R-:W-:Y:S01]  /*48f0*/  FMUL R29, R29, R0.reuse ;  /* 0x000000001d1d7220 */ /* 0x080fe20000400000 */
[----:B------:R-:W-:Y:S01]  /*4900*/  F2FP.F16.F32.PACK_AB R25, RZ, R25 ;  /* 0x00000019ff19723e */ /* 0x000fe200000000ff */
[-C--:B------:R-:W-:Y:S01]  /*4910*/  FMUL R30, R30, R0.reuse ;  /* 0x000000001e1e7220 */ /* 0x080fe20000400000 */
[----:B------:R-:W-:Y:S01]  /*4920*/  ISETP.GT.AND P3, PT, R10, 0x8, P3 ;  /* 0x000000080a00780c */ /* 0x000fe20001f64270 */
[----:B------:R-:W-:Y:S01]  /*4930*/  @P2 STG.E.U16 desc[UR12][R4.64], R24 ;  /* 0x0000001804002986 */ /* 0x000fe2000c10150c */
[----:B------:R-:W-:Y:S01]  /*4940*/  SHF.L.U64.HI R11, R16, 0x1, R11 ;  /* 0x00000001100b7819 */ /* 0x000fe2000001020b */
[----:B------:R-:W-:Y:S01]  /*4950*/  FMUL R31, R31, R0 ;  /* 0x000000001f1f7220 */ /* 0x000fe20000400000 */
[----:B------:R-:W-:Y:S01]  /*4960*/  ISETP.GT.AND P2, PT, R10, 0x8, P0 ;  /* 0x000000080a00780c */ /* 0x000fe20000744270 */
[----:B------:R-:W-:Y:S01]  /*4970*/  @P4 STG.E.U16 desc[UR12][R4.64+0x2], R25 ;  /* 0x0000021904004986 */ /* 0x000fe2000c10150c */
[----:B------:R-:W-:Y:S01]  /*4980*/  LEA R16, P4, R16, R4, 0x1 ;  /* 0x0000000410107211 */ /* 0x000fe200078808ff */
[-C--:B------:R-:W-:Y:S01]  /*4990*/  FMUL R32, R32, R0.reuse ;  /* 0x0000000020207220 */ /* 0x080fe20000400000 */
[----:B------:R-:W-:Y:S01]  /*49a0*/  ISETP.GT.AND P1, PT, R3, 0x8, PT ;  /* 0x000000080300780c */ /* 0x000fe20003f24270 */
[-C--:B------:R-:W-:Y:S01]  /*49b0*/  FMUL R33, R33, R0.reuse ;  /* 0x0000000021217220 */ /* 0x080fe20000400000 */
[----:B------:R-:W-:Y:S01]  /*49c0*/  ISETP.GT.AND P0, PT, R3, 0x9, PT ;  /* 0x000000090300780c */ /* 0x000fe20003f04270 */
[----:B------:R-:W-:Y:S01]  /*49d0*/  IMAD.X R17, R11, 0x1, R5, P4 ;  /* 0x000000010b117824 */ /* 0x000fe200020e0605 */
[C---:B------:R-:W-:Y:S01]  /*49e0*/  ISETP.GT.AND P5, PT, R10.reuse, RZ, P1 ;  /* 0x000000ff0a00720c */ /* 0x040fe20000fa4270 */
[--C-:B------:R-:W-:Y:S01]  /*49f0*/  @P3 IMAD.MOV.U32 R6, RZ, RZ, R16.reuse ;  /* 0x000000ffff063224 */ /* 0x100fe200078e0010 */
[C---:B------:R-:W-:Y:S01]  /*4a00*/  ISETP.GT.AND P4, PT, R10.reuse, RZ, P0 ;  /* 0x000000ff0a00720c */ /* 0x040fe20000784270 */
[--C-:B------:R-:W-:Y:S01]  /*4a10*/  @P3 IMAD.MOV.U32 R7, RZ, RZ, R17.reuse ;  /* 0x000000ffff073224 */ /* 0x100fe200078e0011 */
[----:B------:R-:W-:Y:S01]  /*4a20*/  ISETP.GT.AND P1, PT, R10, 0x8, P1 ;  /* 0x000000080a00780c */ /* 0x000fe20000f24270 */
[----:B------:R-:W-:Y:S01]  /*4a30*/  FMUL R34, R34, R0 ;  /* 0x0000000022227220 */ /* 0x000fe20000400000 */
[----:B------:R-:W-:Y:S01]  /*4a40*/  F2FP.F16.F32.PACK_AB R26, RZ, R26 ;  /* 0x0000001aff1a723e */ /* 0x000fe200000000ff */
[-C--:B------:R-:W-:Y:S01]  /*4a50*/  FMUL R35, R35, R0.reuse ;  /* 0x0000000023237220 */ /* 0x080fe20000400000 */
[----:B------:R-:W-:Y:S01]  /*4a60*/  F2FP.F16.F32.PACK_AB R27, RZ, R27 ;  /* 0x0000001bff1b723e */ /* 0x000fe200000000ff */
[----:B------:R-:W-:Y:S01]  /*4a70*/  FMUL R36, R36, R0 ;  /* 0x0000000024247220 */ /* 0x000fe20000400000 */
[----:B------:R-:W-:Y:S01]  /*4a80*/  F2FP.F16.F32.PACK_AB R28, RZ, R28 ;  /* 0x0000001cff1c723e */ /* 0x000fe200000000ff */
[----:B------:R-:W-:Y:S01]  /*4a90*/  @P2 STG.E.U16 desc[UR12][R16.64], R26 ;  /* 0x0000001a10002986 */ /* 0x000fe2000c10150c */
[----:B------:R-:W-:Y:S01]  /*4aa0*/  F2FP.F16.F32.PACK_AB R29, RZ, R29 ;  /* 0x0000001dff1d723e */ /* 0x000fe200000000ff */
[-C--:B------:R-:W-:Y:S01]  /*4ab0*/  FMUL R37, R37, R0.reuse ;  /* 0x0000000025257220 */ /* 0x080fe20000400000 */
[----:B------:R-:W-:Y:S01]  /*4ac0*/  ISETP.GT.AND P2, PT, R10, 0x8, P0 ;  /* 0x000000080a00780c */ /* 0x000fe20000744270 */
[----:B------:R0:W-:Y:S01]  /*4ad0*/  @P3 STG.E.U16 desc[UR12][R6.64+0x2], R27 ;  /* 0x0000021b06003986 */ /* 0x0001e2000c10150c */
[C---:B------:R-:W-:Y:S01]  /*4ae0*/  ISETP.GT.AND P3, PT, R3.reuse, 0x10, PT ;  /* 0x000000100300780c */ /* 0x040fe20003f64270 */
[----:B------:R-:W-:Y:S01]  /*4af0*/  FMUL R38, R38, R0 ;  /* 0x0000000026267220 */ /* 0x000fe20000400000 */
[----:B------:R-:W-:Y:S01]  /*4b00*/  F2FP.F16.F32.PACK_AB R30, RZ, R30 ;  /* 0x0000001eff1e723e */ /* 0x000fe200000000ff */
[----:B------:R-:W-:Y:S01]  /*4b10*/  @P5 STG.E.U16 desc[UR12][R4.64+0x10], R28 ;  /* 0x0000101c04005986 */ /* 0x000fe2000c10150c */
[----:B------:R-:W-:Y:S01]  /*4b20*/  ISETP.GT.AND P0, PT, R3, 0x11, PT ;  /* 0x000000110300780c */ /* 0x000fe20003f04270 */
[-C--:B------:R-:W-:Y:S01]  /*4b30*/  FMUL R39, R39, R0.reuse ;  /* 0x0000000027277220 */ /* 0x080fe20000400000 */
[----:B------:R-:W-:Y:S01]  /*4b40*/  F2FP.F16.F32.PACK_AB R31, RZ, R31 ;  /* 0x0000001fff1f723e */ /* 0x000fe200000000ff */
[----:B------:R-:W-:Y:S01]  /*4b50*/  @P4 STG.E.U16 desc[UR12][R4.64+0x12], R29 ;  /* 0x0000121d04004986 */ /* 0x000fe2000c10150c */
[----:B------:R-:W-:Y:S01]  /*4b60*/  ISETP.GT.AND P4, PT, R10, RZ, P3 ;  /* 0x000000ff0a00720c */ /* 0x000fe20001f84270 */
[----:B------:R-:W-:Y:S01]  /*4b70*/  FMUL R40, R40, R0 ;  /* 0x0000000028287220 */ /* 0x000fe20000400000 */
[C---:B------:R-:W-:Y:S01]  /*4b80*/  ISETP.GT.AND P3, PT, R10.reuse, 0x8, P3 ;  /* 0x000000080a00780c */ /* 0x040fe20001f64270 */
[--C-:B0-----:R-:W-:Y:S01]  /*4b90*/  @P1 IMAD.MOV.U32 R6, RZ, RZ, R16.reuse ;  /* 0x000000ffff061224 */ /* 0x101fe200078e0010 */
[----:B------:R-:W-:Y:S01]  /*4ba0*/  ISETP.GT.AND P5, PT, R10, RZ, P0 ;  /* 0x000000ff0a00720c */ /* 0x000fe200007a4270 */
[--C-:B------:R-:W-:Y:S01]  /*4bb0*/  @P1 IMAD.MOV.U32 R7, RZ, RZ, R17.reuse ;  /* 0x000000ffff071224 */ /* 0x100fe200078e0011 */
[----:B------:R-:W-:Y:S01]  /*4bc0*/  F2FP.F16.F32.PACK_AB R32, RZ, R32 ;  /* 0x00000020ff20723e */ /* 0x000fe200000000ff */
[-C--:B------:R-:W-:Y:S01]  /*4bd0*/  FMUL R41, R41, R0.reuse ;  /* 0x0000000029297220 */ /* 0x080fe20000400000 */
[----:B------:R-:W-:Y:S01]  /*4be0*/  F2FP.F16.F32.PACK_AB R33, RZ, R33 ;  /* 0x00000021ff21723e */ /* 0x000fe200000000ff */
[-C--:B------:R-:W-:Y:S01]  /*4bf0*/  FMUL R42, R42, R0.reuse ;  /* 0x000000002a2a7220 */ /* 0x080fe20000400000 */
[----:B------:R0:W-:Y:S01]  /*4c00*/  @P1 STG.E.U16 desc[UR12][R6.64+0x10], R30 ;  /* 0x0000101e06001986 */ /* 0x0001e2000c10150c */
[----:B------:R-:W-:Y:S01]  /*4c10*/  ISETP.GT.AND P1, PT, R10, 0x8, P0 ;  /* 0x000000080a00780c */ /* 0x000fe20000724270 */
[----:B------:R-:W-:Y:S01]  /*4c20*/  FMUL R43, R43, R0 ;  /* 0x000000002b2b7220 */ /* 0x000fe20000400000 */
[----:B------:R-:W-:Y:S01]  /*4c30*/  F2FP.F16.F32.PACK_AB R34, RZ, R34 ;  /* 0x00000022ff22723e */ /* 0x000fe200000000ff */
[-C--:B------:R-:W-:Y:S01]  /*4c40*/  FMUL R44, R44, R0.reuse ;  /* 0x000000002c2c7220 */ /* 0x080fe20000400000 */
[----:B------:R-:W-:Y:S01]  /*4c50*/  F2FP.F16.F32.PACK_AB R35, RZ, R35 ;  /* 0x00000023ff23723e */ /* 0x000fe200000000ff */
[-C--:B------:R-:W-:Y:S01]  /*4c60*/  FMUL R45, R45, R0.reuse ;  /* 0x000000002d2d7220 */ /* 0x080fe20000400000 */
[----:B------:R-:W-:Y:S01]  /*4c70*/  ISETP.GT.AND P0, PT, R3, 0x19, PT ;  /* 0x000000190300780c */ /* 0x000fe20003f04270 */
[----:B------:R-:W-:Y:S01]  /*4c80*/  FMUL R46, R46, R0 ;  /* 0x000000002e2e7220 */ /* 0x000fe20000400000 */
[----:B------:R-:W-:Y:S01]  /*4c90*/  F2FP.F16.F32.PACK_AB R36, RZ, R36 ;  /* 0x00000024ff24723e */ /* 0x000fe200000000ff */
[----:B------:R-:W-:Y:S01]  /*4ca0*/  FMUL R47, R47, R0 ;  /* 0x000000002f2f7220 */ /* 0x000fe20000400000 */
[----:B------:R-:W-:Y:S01]  /*4cb0*/  F2FP.F16.F32.PACK_AB R37, RZ, R37 ;  /* 0x00000025ff25723e */ /* 0x000fe200000000ff */
[--C-:B0-----:R-:W-:Y:S01]  /*4cc0*/  @P2 IMAD.MOV.U32 R6, RZ, RZ, R16.reuse ;  /* 0x000000ffff062224 */ /* 0x101fe200078e0010 */
[----:B------:R-:W-:Y:S01]  /*4cd0*/  F2FP.F16.F32.PACK_AB R38, RZ, R38 ;  /* 0x00000026ff26723e */ /* 0x000fe200000000ff */
[--C-:B------:R-:W-:Y:S01]  /*4ce0*/  @P2 IMAD.MOV.U32 R7, RZ, RZ, R17.reuse ;  /* 0x000000ffff072224 */ /* 0x100fe200078e0011 */
[----:B------:R-:W-:Y:S01]  /*4cf0*/  F2FP.F16.F32.PACK_AB R39, RZ, R39 ;  /* 0x00000027ff27723e */ /* 0x000fe200000000ff */
[----:B------:R-:W-:Y:S01]  /*4d00*/  FMUL R48, R48, R0 ;  /* 0x0000000030307220 */ /* 0x000fe20000400000 */
[----:B------:R-:W-:Y:S01]  /*4d10*/  F2FP.F16.F32.PACK_AB R40, RZ, R40 ;  /* 0x00000028ff28723e */ /* 0x000fe200000000ff */
[-C--:B------:R-:W-:Y:S01]  /*4d20*/  FMUL R49, R49, R0.reuse ;  /* 0x0000000031317220 */ /* 0x080fe20000400000 */
[----:B------:R0:W-:Y:S01]  /*4d30*/  @P2 STG.E.U16 desc[UR12][R6.64+0x12], R31 ;  /* 0x0000121f06002986 */ /* 0x0001e2000c10150c */
[----:B------:R-:W-:Y:S01]  /*4d40*/  ISETP.GT.AND P2, PT, R3, 0x18, PT ;  /* 0x000000180300780c */ /* 0x000fe20003f44270 */
[-C--:B------:R-:W-:Y:S01]  /*4d50*/  FMUL R50, R50, R0.reuse ;  /* 0x0000000032327220 */ /* 0x080fe20000400000 */
[----:B------:R-:W-:Y:S01]  /*4d60*/  F2FP.F16.F32.PACK_AB R41, RZ, R41 ;  /* 0x00000029ff29723e */ /* 0x000fe200000000ff */
[----:B------:R-:W-:Y:S01]  /*4d70*/  @P4 STG.E.U16 desc[UR12][R4.64+0x20], R32 ;  /* 0x0000202004004986 */ /* 0x000fe2000c10150c */
[C---:B------:R-:W-:Y:S01]  /*4d80*/  ISETP.GT.AND P4, PT, R10.reuse, RZ, P2 ;  /* 0x000000ff0a00720c */ /* 0x040fe20001784270 */
[-C--:B------:R-:W-:Y:S01]  /*4d90*/  FMUL R51, R51, R0.reuse ;  /* 0x0000000033337220 */ /* 0x080fe20000400000 */
[C---:B------:R-:W-:Y:S01]  /*4da0*/  ISETP.GT.AND P2, PT, R10.reuse, 0x8, P2 ;  /* 0x000000080a00780c */ /* 0x040fe20001744270 */
[----:B------:R-:W-:Y:S01]  /*4db0*/  @P5 STG.E.U16 desc[UR12][R4.64+0x22], R33 ;  /* 0x0000222104005986 */ /* 0x000fe2000c10150c */
[----:B------:R-:W-:Y:S01]  /*4dc0*/  ISETP.GT.AND P5, PT, R10, RZ, P0 ;  /* 0x000000ff0a00720c */ /* 0x000fe200007a4270 */
[----:B------:R-:W-:Y:S01]  /*4dd0*/  FMUL R52, R52, R0 ;  /* 0x0000000034347220 */ /* 0x000fe20000400000 */
[----:B------:R-:W-:Y:S01]  /*4de0*/  F2FP.F16.F32.PACK_AB R42, RZ, R42 ;  /* 0x0000002aff2a723e */ /* 0x000fe200000000ff */
[--C-:B0-----:R-:W-:Y:S01]  /*4df0*/  @P3 IMAD.MOV.U32 R6, RZ, RZ, R16.reuse ;  /* 0x000000ffff063224 */ /* 0x101fe200078e0010 */
[----:B------:R-:W-:Y:S01]  /*4e00*/  F2FP.F16.F32.PACK_AB R43, RZ, R43 ;  /* 0x0000002bff2b723e */ /* 0x000fe200000000ff */
[--C-:B------:R-:W-:Y:S01]  /*4e10*/  @P3 IMAD.MOV.U32 R7, RZ, RZ, R17.reuse ;  /* 0x000000ffff073224 */ /* 0x100fe200078e0011 */
[----:B------:R-:W-:Y:S01]  /*4e20*/  F2FP.F16.F32.PACK_AB R44, RZ, R44 ;  /* 0x0000002cff2c723e */ /* 0x000fe200000000ff */
[-C--:B------:R-:W-:Y:S01]  /*4e30*/  FMUL R53, R53, R0.reuse ;  /* 0x0000000035357220 */ /* 0x080fe20000400000 */
[----:B------:R-:W-:Y:S01]  /*4e40*/  F2FP.F16.F32.PACK_AB R45, RZ, R45 ;  /* 0x0000002dff2d723e */ /* 0x000fe200000000ff */
[-C--:B------:R-:W-:Y:S01]  /*4e50*/  FMUL R54, R54, R0.reuse ;  /* 0x0000000036367220 */ /* 0x080fe20000400000 */
[----:B------:R0:W-:Y:S01]  /*4e60*/  @P3 STG.E.U16 desc[UR12][R6.64+0x20], R34 ;  /* 0x0000202206003986 */ /* 0x0001e2000c10150c */
[----:B------:R-:W-:Y:S01]  /*4e70*/  ISETP.GT.AND P3, PT, R3, 0x20, PT ;  /* 0x000000200300780c */ /* 0x000fe20003f64270 */
[----:B------:R-:W-:Y:S01]  /*4e80*/  FMUL R55, R55, R0 ;  /* 0x0000000037377220 */ /* 0x000fe20000400000 */
[----:B------:R-:W-:Y:S01]  /*4e90*/  F2FP.F16.F32.PACK_AB R46, RZ, R46 ;  /* 0x0000002eff2e723e */ /* 0x000fe200000000ff */
[-C--:B------:R-:W-:Y:S01]  /*4ea0*/  FMUL R56, R56, R0.reuse ;  /* 0x0000000038387220 */ /* 0x080fe20000400000 */
[----:B------:R-:W-:Y:S01]  /*4eb0*/  F2FP.F16.F32.PACK_AB R47, RZ, R47 ;  /* 0x0000002fff2f723e */ /* 0x000fe200000000ff */
[----:B------:R-:W-:Y:S01]  /*4ec0*/  FMUL R57, R57, R0 ;  /* 0x0000000039397220 */ /* 0x000fe20000400000 */
[----:B------:R-:W-:Y:S01]  /*4ed0*/  F2FP.F16.F32.PACK_AB R48, RZ, R48 ;  /* 0x00000030ff30723e */ /* 0x000fe200000000ff */
[-C--:B------:R-:W-:Y:S01]  /*4ee0*/  FMUL R58, R58, R0.reuse ;  /* 0x000000003a3a7220 */ /* 0x080fe20000400000 */
[----:B------:R-:W-:Y:S01]  /*4ef0*/  F2FP.F16.F32.PACK_AB R49, RZ, R49 ;  /* 0x00000031ff31723e */ /* 0x000fe200000000ff */
        /* <DEDUP_REMOVED lines=10> */
[----:B------:R-:W-:Y:S01]  /*4fa0*/  ISETP.GT.AND P1, PT, R10, 0x8, P0 ;  /* 0x000000080a00780c */ /* 0x000fe20000724270 */
[-C--:B------:R-:W-:Y:S01]  /*4fb0*/  FMUL R62, R62, R0.reuse ;  /* 0x000000003e3e7220 */ /* 0x080fe20000400000 */
[----:B------:R-:W-:Y:S01]  /*4fc0*/  ISETP.GT.AND P0, PT, R3, 0x21, PT ;  /* 0x000000210300780c */ /* 0x000fe20003f04270 */
        /* <DEDUP_REMOVED lines=65> */
[----:B0-----:R-:W-:Y:S01]  /*53e0*/  @P1 IMAD.MOV.U32 R6, RZ, RZ, R16 ;  /* 0x000000ffff061224 */ /* 0x001fe200078e0010 */
[----:B------:R-:W-:Y:S01]  /*53f0*/  F2FP.F16.F32.PACK_AB R75, RZ, R75 ;  /* 0x0000004bff4b723e */ /* 0x000fe200000000ff */
[----:B------:R-:W-:Y:S01]  /*5400*/  @P1 IMAD.MOV.U32 R7, RZ, RZ, R17 ;  /* 0x000000ffff071224 */ /* 0x000fe200078e0011 */
        /* <DEDUP_REMOVED lines=10> */
[----:B------:R-:W-:Y:S01]  /*54b0*/  FMUL R0, R87, R0 ;  /* 0x0000000057007220 */ /* 0x000fe20000400000 */
[C---:B------:R-:W-:Y:S01]  /*54c0*/  ISETP.GT.AND P3, PT, R10.reuse, 0x8, P3 ;  /* 0x000000080a00780c */ /* 0x040fe20001f64270 */
[----:B------:R-:W-:Y:S01]  /*54d0*/  @P5 STG.E.U16 desc[UR12][R4.64+0x52], R45 ;  /* 0x0000522d04005986 */ /* 0x000fe2000c10150c */
[----:B------:R-:W-:-:S02]  /*54e0*/  ISETP.GT.AND P5, PT, R10, RZ, P0 ;  /* 0x000000ff0a00720c */ /* 0x000fc400007a4270 */
[----:B------:R-:W-:Y:S01]  /*54f0*/  F2FP.F16.F32.PACK_AB R78, RZ, R78 ;  /* 0x0000004eff4e723e */ /* 0x000fe200000000ff */
[----:B0-----:R-:W-:Y:S01]  /*5500*/  @P2 IMAD.MOV.U32 R6, RZ, RZ, R16 ;  /* 0x000000ffff062224 */ /* 0x001fe200078e0010 */
[----:B------:R-:W-:Y:S01]  /*5510*/  F2FP.F16.F32.PACK_AB R79, RZ, R79 ;  /* 0x0000004fff4f723e */ /* 0x000fe200000000ff */
[----:B------:R-:W-:Y:S01]  /*5520*/  @P2 IMAD.MOV.U32 R7, RZ, RZ, R17 ;  /* 0x000000ffff072224 */ /* 0x000fe200078e0011 */
[----:B------:R-:W-:Y:S02]  /*5530*/  F2FP.F16.F32.PACK_AB R80, RZ, R80 ;  /* 0x00000050ff50723e */ /* 0x000fe400000000ff */
[----:B------:R-:W-:Y:S02]  /*5540*/  F2FP.F16.F32.PACK_AB R81, RZ, R81 ;  /* 0x00000051ff51723e */ /* 0x000fe400000000ff */
[----:B------:R0:W-:Y:S01]  /*5550*/  @P2 STG.E.U16 desc[UR12][R6.64+0x50], R46 ;  /* 0x0000502e06002986 */ /* 0x0001e2000c10150c */
[----:B------:R-:W-:Y:S02]  /*5560*/  ISETP.GT.AND P2, PT, R3, 0x38, PT ;  /* 0x000000380300780c */ /* 0x000fe40003f44270 */
[----:B------:R-:W-:-:S02]  /*5570*/  F2FP.F16.F32.PACK_AB R82, RZ, R82 ;  /* 0x00000052ff52723e */ /* 0x000fc400000000ff */
[----:B------:R-:W-:Y:S02]  /*5580*/  F2FP.F16.F32.PACK_AB R83, RZ, R83 ;  /* 0x00000053ff53723e */ /* 0x000fe400000000ff */
[----:B------:R-:W-:Y:S02]  /*5590*/  F2FP.F16.F32.PACK_AB R84, RZ, R84 ;  /* 0x00000054ff54723e */ /* 0x000fe400000000ff */
[----:B------:R-:W-:Y:S02]  /*55a0*/  F2FP.F16.F32.PACK_AB R85, RZ, R85 ;  /* 0x00000055ff55723e */ /* 0x000fe400000000ff */
[----:B------:R-:W-:Y:S01]  /*55b0*/  F2FP.F16.F32.PACK_AB R86, RZ, R86 ;  /* 0x00000056ff56723e */ /* 0x000fe200000000ff */
[----:B0-----:R-:W-:Y:S02]  /*55c0*/  @P1 IMAD.MOV.U32 R6, RZ, RZ, R16 ;  /* 0x000000ffff061224 */ /* 0x001fe400078e0010 */
[----:B------:R-:W-:-:S05]  /*55d0*/  @P1 IMAD.MOV.U32 R7, RZ, RZ, R17 ;  /* 0x000000ffff071224 */ /* 0x000fca00078e0011 */
[----:B------:R0:W-:Y:S01]  /*55e0*/  @P1 STG.E.U16 desc[UR12][R6.64+0x52], R47 ;  /* 0x0000522f06001986 */ /* 0x0001e2000c10150c */
[C---:B------:R-:W-:Y:S02]  /*55f0*/  ISETP.GT.AND P1, PT, R10.reuse, 0x8, P0 ;  /* 0x000000080a00780c */ /* 0x040fe40000724270 */
[----:B------:R-:W-:Y:S01]  /*5600*/  ISETP.GT.AND P0, PT, R3, 0x39, PT ;  /* 0x000000390300780c */ /* 0x000fe20003f04270 */
[----:B------:R-:W-:Y:S01]  /*5610*/  @P4 STG.E.U16 desc[UR12][R4.64+0x60], R48 ;  /* 0x0000603004004986 */ /* 0x000fe2000c10150c */
[C---:B------:R-:W-:Y:S02]  /*5620*/  ISETP.GT.AND P4, PT, R10.reuse, RZ, P2 ;  /* 0x000000ff0a00720c */ /* 0x040fe40001784270 */
[C---:B------:R-:W-:Y:S01]  /*5630*/  ISETP.GT.AND P2, PT, R10.reuse, 0x8, P2 ;  /* 0x000000080a00780c */ /* 0x040fe20001744270 */
[----:B------:R-:W-:Y:S01]  /*5640*/  @P5 STG.E.U16 desc[UR12][R4.64+0x62], R49 ;  /* 0x0000623104005986 */ /* 0x000fe2000c10150c */
[----:B------:R-:W-:Y:S01]  /*5650*/  ISETP.GT.AND P5, PT, R10, RZ, P0 ;  /* 0x000000ff0a00720c */ /* 0x000fe200007a4270 */
[----:B0-----:R-:W-:-:S02]  /*5660*/  @P3 IMAD.MOV.U32 R6, RZ, RZ, R16 ;  /* 0x000000ffff063224 */ /* 0x001fc400078e0010 */
[----:B------:R-:W-:-:S05]  /*5670*/  @P3 IMAD.MOV.U32 R7, RZ, RZ, R17 ;  /* 0x000000ffff073224 */ /* 0x000fca00078e0011 */
[----:B------:R0:W-:Y:S01]  /*5680*/  @P3 STG.E.U16 desc[UR12][R6.64+0x60], R50 ;  /* 0x0000603206003986 */ /* 0x0001e2000c10150c */
[----:B------:R-:W-:Y:S01]  /*5690*/  ISETP.GT.AND P3, PT, R3, 0x40, PT ;  /* 0x000000400300780c */ /* 0x000fe20003f64270 */
        /* <DEDUP_REMOVED lines=37> */
[C---:B------:R-:W-:Y:S02]  /*58f0*/  ISETP.GT.AND P5, PT, R10.reuse, RZ, P0 ;  /* 0x000000ff0a00720c */ /* 0x040fe400007a4270 */
[----:B------:R-:W-:Y:S01]  /*5900*/  ISETP.GT.AND P0, PT, R10, 0x8, P0 ;  /* 0x000000080a00780c */ /* 0x000fe20000704270 */
[----:B0-----:R-:W-:-:S02]  /*5910*/  @P2 IMAD.MOV.U32 R6, RZ, RZ, R16 ;  /* 0x000000ffff062224 */ /* 0x001fc400078e0010 */
[----:B------:R-:W-:-:S05]  /*5920*/  @P2 IMAD.MOV.U32 R7, RZ, RZ, R17 ;  /* 0x000000ffff072224 */ /* 0x000fca00078e0011 */
[----:B------:R0:W-:Y:S01]  /*5930*/  @P2 STG.E.U16 desc[UR12][R6.64+0x90], R62 ;  /* 0x0000903e06002986 */ /* 0x0001e2000c10150c */
[----:B------:R-:W-:Y:S01]  /*5940*/  ISETP.GT.AND P2, PT, R3, 0x59, PT ;  /* 0x000000590300780c */ /* 0x000fe20003f44270 */
[----:B0-----:R-:W-:Y:S02]  /*5950*/  @P1 IMAD.MOV.U32 R6, RZ, RZ, R16 ;  /* 0x000000ffff061224 */ /* 0x001fe400078e0010 */
[----:B------:R-:W-:-:S05]  /*5960*/  @P1 IMAD.MOV.U32 R7, RZ, RZ, R17 ;  /* 0x000000ffff071224 */ /* 0x000fca00078e0011 */
[----:B------:R0:W-:Y:S01]  /*5970*/  @P1 STG.E.U16 desc[UR12][R6.64+0x92], R63 ;  /* 0x0000923f06001986 */ /* 0x0001e2000c10150c */
[----:B------:R-:W-:-:S03]  /*5980*/  ISETP.GT.AND P1, PT, R3, 0x58, PT ;  /* 0x000000580300780c */ /* 0x000fc60003f24270 */
[----:B------:R-:W-:Y:S01]  /*5990*/  @P4 STG.E.U16 desc[UR12][R4.64+0xa0], R64 ;  /* 0x0000a04004004986 */ /* 0x000fe2000c10150c */
[C---:B------:R-:W-:Y:S02]  /*59a0*/  ISETP.GT.AND P4, PT, R10.reuse, RZ, P1 ;  /* 0x000000ff0a00720c */ /* 0x040fe40000f84270 */
[C---:B------:R-:W-:Y:S01]  /*59b0*/  ISETP.GT.AND P1, PT, R10.reuse, 0x8, P1 ;  /* 0x000000080a00780c */ /* 0x040fe20000f24270 */
[----:B------:R-:W-:Y:S01]  /*59c0*/  @P5 STG.E.U16 desc[UR12][R4.64+0xa2], R65 ;  /* 0x0000a24104005986 */ /* 0x000fe2000c10150c */
[C---:B------:R-:W-:Y:S02]  /*59d0*/  ISETP.GT.AND P5, PT, R10.reuse, RZ, P2 ;  /* 0x000000ff0a00720c */ /* 0x040fe400017a4270 */
[----:B------:R-:W-:Y:S01]  /*59e0*/  ISETP.GT.AND P2, PT, R10, 0x8, P2 ;  /* 0x000000080a00780c */ /* 0x000fe20001744270 */
[----:B0-----:R-:W-:Y:S02]  /*59f0*/  @P3 IMAD.MOV.U32 R6, RZ, RZ, R16 ;  /* 0x000000ffff063224 */ /* 0x001fe400078e0010 */
        /* <DEDUP_REMOVED lines=15> */
[----:B------:R0:W-:Y:S02]  /*5af0*/  @P1 STG.E.U16 desc[UR12][R6.64+0xb0], R70 ;  /* 0x0000b04606001986 */ /* 0x0001e4000c10150c */
[----:B0-----:R-:W-:Y:S02]  /*5b00*/  @P2 IMAD.MOV.U32 R6, RZ, RZ, R16 ;  /* 0x000000ffff062224 */ /* 0x001fe400078e0010 */
[----:B------:R-:W-:-:S05]  /*5b10*/  @P2 IMAD.MOV.U32 R7, RZ, RZ, R17 ;  /* 0x000000ffff072224 */ /* 0x000fca00078e0011 */
[----:B------:R0:W-:Y:S01]  /*5b20*/  @P2 STG.E.U16 desc[UR12][R6.64+0xb2], R71 ;  /* 0x0000b24706002986 */ /* 0x0001e2000c10150c */
[----:B------:R-:W-:-:S03]  /*5b30*/  ISETP.GT.AND P2, PT, R3, 0x71, PT ;  /* 0x000000710300780c */ /* 0x000fc60003f44270 */
[----:B------:R-:W-:Y:S01]  /*5b40*/  @P4 STG.E.U16 desc[UR12][R4.64+0xc0], R72 ;  /* 0x0000c04804004986 */ /* 0x000fe2000c10150c */
[----:B------:R-:W-:-:S03]  /*5b50*/  ISETP.GT.AND P4, PT, R3, 0x68, PT ;  /* 0x000000680300780c */ /* 0x000fc60003f84270 */
[----:B------:R-:W-:Y:S01]  /*5b60*/  @P5 STG.E.U16 desc[UR12][R4.64+0xc2], R73 ;  /* 0x0000c24904005986 */ /* 0x000fe2000c10150c */
[----:B------:R-:W-:Y:S02]  /*5b70*/  ISETP.GT.AND P5, PT, R3, 0x69, PT ;  /* 0x000000690300780c */ /* 0x000fe40003fa4270 */
[C---:B------:R-:W-:Y:S01]  /*5b80*/  ISETP.GT.AND P1, PT, R10.reuse, RZ, P4 ;  /* 0x000000ff0a00720c */ /* 0x040fe20002724270 */
[----:B0-----:R-:W-:Y:S01]  /*5b90*/  @P3 IMAD.MOV.U32 R6, RZ, RZ, R16 ;  /* 0x000000ffff063224 */ /* 0x001fe200078e0010 */
[C---:B------:R-:W-:Y:S01]  /*5ba0*/  ISETP.GT.AND P6, PT, R10.reuse, RZ, P5 ;  /* 0x000000ff0a00720c */ /* 0x040fe20002fc4270 */
[----:B------:R-:W-:Y:S01]  /*5bb0*/  @P3 IMAD.MOV.U32 R7, RZ, RZ, R17 ;  /* 0x000000ffff073224 */ /* 0x000fe200078e0011 */
[----:B------:R-:W-:-:S04]  /*5bc0*/  ISETP.GT.AND P4, PT, R10, 0x8, P4 ;  /* 0x000000080a00780c */ /* 0x000fc80002784270 */
[----:B------:R0:W-:Y:S01]  /*5bd0*/  @P3 STG.E.U16 desc[UR12][R6.64+0xc0], R74 ;  /* 0x0000c04a06003986 */ /* 0x0001e2000c10150c */
[----:B------:R-:W-:-:S06]  /*5be0*/  ISETP.GT.AND P3, PT, R3, 0x70, PT ;  /* 0x000000700300780c */ /* 0x000fcc0003f64270 */
[----:B------:R-:W-:Y:S02]  /*5bf0*/  @P6 IMAD.MOV.U32 R2, RZ, RZ, R4 ;  /* 0x000000ffff026224 */ /* 0x000fe400078e0004 */
[----:B0-----:R-:W-:Y:S02]  /*5c00*/  @P0 IMAD.MOV.U32 R6, RZ, RZ, R16 ;  /* 0x000000ffff060224 */ /* 0x001fe400078e0010 */
[----:B------:R-:W-:-:S05]  /*5c10*/  @P0 IMAD.MOV.U32 R7, RZ, RZ, R17 ;  /* 0x000000ffff070224 */ /* 0x000fca00078e0011 */
[----:B------:R-:W-:Y:S01]  /*5c20*/  @P0 STG.E.U16 desc[UR12][R6.64+0xc2], R75 ;  /* 0x0000c24b06000986 */ /* 0x000fe2000c10150c */
[----:B------:R-:W-:-:S03]  /*5c30*/  ISETP.GT.AND P0, PT, R3, 0x79, PT ;  /* 0x000000790300780c */ /* 0x000fc60003f04270 */
[----:B------:R-:W-:Y:S01]  /*5c40*/  @P1 STG.E.U16 desc[UR12][R4.64+0xd0], R76 ;  /* 0x0000d04c04001986 */ /* 0x000fe2000c10150c */
[----:B------:R-:W-:Y:S01]  /*5c50*/  ISETP.GT.AND P1, PT, R3, 0x78, PT ;  /* 0x000000780300780c */ /* 0x000fe20003f24270 */
[----:B------:R-:W-:-:S05]  /*5c60*/  @P6 IMAD.MOV.U32 R3, RZ, RZ, R5 ;  /* 0x000000ffff036224 */ /* 0x000fca00078e0005 */
[----:B------:R0:W-:Y:S01]  /*5c70*/  @P6 STG.E.U16 desc[UR12][R2.64+0xd2], R77 ;  /* 0x0000d24d02006986 */ /* 0x0001e2000c10150c */
[C---:B------:R-:W-:Y:S02]  /*5c80*/  ISETP.GT.AND P6, PT, R10.reuse, 0x8, P5 ;  /* 0x000000080a00780c */ /* 0x040fe40002fc4270 */
[C---:B------:R-:W-:Y:S02]  /*5c90*/  ISETP.GT.AND P5, PT, R10.reuse, RZ, P3 ;  /* 0x000000ff0a00720c */ /* 0x040fe40001fa4270 */
[----:B------:R-:W-:Y:S01]  /*5ca0*/  ISETP.GT.AND P3, PT, R10, 0x8, P3 ;  /* 0x000000080a00780c */ /* 0x000fe20001f64270 */
[----:B0-----:R-:W-:Y:S02]  /*5cb0*/  @P4 IMAD.MOV.U32 R2, RZ, RZ, R16 ;  /* 0x000000ffff024224 */ /* 0x001fe400078e0010 */
[----:B------:R-:W-:-:S05]  /*5cc0*/  @P4 IMAD.MOV.U32 R3, RZ, RZ, R17 ;  /* 0x000000ffff034224 */ /* 0x000fca00078e0011 */
[----:B------:R0:W-:Y:S01]  /*5cd0*/  @P4 STG.E.U16 desc[UR12][R2.64+0xd0], R78 ;  /* 0x0000d04e02004986 */ /* 0x0001e2000c10150c */
        /* <DEDUP_REMOVED lines=14> */
[----:B------:R0:W-:Y:S02]  /*5dc0*/  @P4 STG.E.U16 desc[UR12][R2.64+0xe2], R81 ;  /* 0x0000e25102004986 */ /* 0x0001e4000c10150c */
        /* <DEDUP_REMOVED lines=8> */
[----:B------:R0:W-:Y:S04]  /*5e50*/  @P5 STG.E.U16 desc[UR12][R2.64+0xf0], R84 ;  /* 0x0000f05402005986 */ /* 0x0001e8000c10150c */
[----:B------:R1:W-:Y:S01]  /*5e60*/  @P6 STG.E.U16 desc[UR12][R4.64+0xf2], R85 ;  /* 0x0000f25504006986 */ /* 0x0003e2000c10150c */
[----:B0-----:R-:W-:Y:S02]  /*5e70*/  @P1 IMAD.MOV.U32 R2, RZ, RZ, R16 ;  /* 0x000000ffff021224 */ /* 0x001fe400078e0010 */
[----:B------:R-:W-:-:S05]  /*5e80*/  @P1 IMAD.MOV.U32 R3, RZ, RZ, R17 ;  /* 0x000000ffff031224 */ /* 0x000fca00078e0011 */
[----:B------:R1:W-:Y:S01]  /*5e90*/  @P1 STG.E.U16 desc[UR12][R2.64+0xf0], R86 ;  /* 0x0000f05602001986 */ /* 0x0003e2000c10150c */
[----:B------:R-:W-:Y:S05]  /*5ea0*/  @!P0 EXIT ;  /* 0x000000000000894d */ /* 0x000fea0003800000 */
[----:B------:R-:W-:-:S05]  /*5eb0*/  F2FP.F16.F32.PACK_AB R0, RZ, R0 ;  /* 0x00000000ff00723e */ /* 0x000fca00000000ff */
[----:B------:R-:W-:Y:S01]  /*5ec0*/  STG.E.U16 desc[UR12][R16.64+0xf2], R0 ;  /* 0x0000f20010007986 */ /* 0x000fe2000c10150c */
[----:B------:R-:W-:Y:S05]  /*5ed0*/  EXIT ;  /* 0x000000000000794d */ /* 0x000fea0003800000 */
.L_x_14:
[----:B------:R-:W-:-:S13]  /*5ee0*/  ISETP.NE.AND P0, PT, R8, RZ, PT ;  /* 0x000000ff0800720c */ /* 0x000fda0003f05270 */
[----:B------:R-:W-:Y:S05]  /*5ef0*/  @P0 EXIT ;  /* 0x000000000000094d */ /* 0x000fea0003800000 */
[----:B------:R-:W-:-:S13]  /*5f00*/  ELECT P0, URZ, PT ;  /* 0x00000000003f782f */ /* 0x000fda0003800000 */
[----:B------:R-:W-:Y:S05]  /*5f10*/  @!P0 BRA `(.L_x_153) ;  /* 0x0000000400e08947 */ /* 0x000fea0003800000 */
[----:B------:R-:W-:-:S13]  /*5f20*/  ISETP.GE.AND P0, PT, R6, 0x1, PT ;  /* 0x000000010600780c */ /* 0x000fda0003f06270 */
[----:B------:R-:W-:Y:S05]  /*5f30*/  @!P0 BRA `(.L_x_153) ;  /* 0x0000000400d88947 */ /* 0x000fea0003800000 */
[----:B---3-5:R-:W0:Y:S01]  /*5f40*/  S2R R2, SR_CgaCtaId ;  /* 0x0000000000027919 */ /* 0x028e220000008800 */
[----:B------:R-:W-:Y:S01]  /*5f50*/  IMAD.SHL.U32 R22, R11, 0x40, RZ ;  /* 0x000000400b167824 */ /* 0x000fe200078e00ff */
[----:B------:R-:W-:Y:S01]  /*5f60*/  ULDC UR4, c[0x0][0x384] ;  /* 0x0000e10000047ab9 */ /* 0x000fe20000000800 */
[----:B--2---:R-:W-:Y:S01]  /*5f70*/  IMAD R0, R16, R17, RZ ;  /* 0x0000001110007224 */ /* 0x004fe200078e02ff */
[----:B------:R-:W-:Y:S01]  /*5f80*/  LOP3.LUT P0, RZ, R10, 0x1f, RZ, 0xc0, !PT ;  /* 0x0000001f0aff7812 */ /* 0x000fe2000780c0ff */
[----:B------:R-:W-:Y:S01]  /*5f90*/  IMAD.HI.U32 R3, R22, UR4, RZ ;  /* 0x0000000416037c27 */ /* 0x000fe2000f8e00ff */
[----:B------:R-:W-:Y:S01]  /*5fa0*/  ULDC UR5, c[0x0][0x388] ;  /* 0x0000e20000057ab9 */ /* 0x000fe20000000800 */
[----:B------:R-:W-:Y:S02]  /*5fb0*/  ISETP.NE.AND P1, PT, R14, RZ, PT ;  /* 0x000000ff0e00720c */ /* 0x000fe40003f25270 */
[----:B------:R-:W-:Y:S01]  /*5fc0*/  CS2R R10, SRZ ;  /* 0x00000000000a7805 */ /* 0x000fe2000001ff00 */
[----:B------:R-:W-:Y:S01]  /*5fd0*/  IMAD.SHL.U32 R21, R12, 0x80, RZ ;  /* 0x000000800c157824 */ /* 0x000fe200078e00ff */
[----:B------:R-:W-:Y:S01]  /*5fe0*/  ISETP.NE.OR P0, PT, R14, RZ, !P0 ;  /* 0x000000ff0e00720c */ /* 0x000fe20004705670 */
[----:B------:R-:W-:Y:S01]  /*5ff0*/  IMAD R9, R7, R0, 0x1 ;  /* 0x0000000107097424 */ /* 0x000fe200078e0200 */
[----:B------:R-:W-:Y:S01]  /*6000*/  LOP3.LUT R25, R4, 0x2, RZ, 0xfc, !PT ;  /* 0x0000000204197812 */ /* 0x000fe200078efcff */
[----:B------:R-:W-:Y:S01]  /*6010*/  IMAD.MOV.U32 R5, RZ, RZ, 0x1 ;  /* 0x00000001ff057424 */ /* 0x000fe200078e00ff */
[----:B------:R-:W-:Y:S01]  /*6020*/  SHF.R.U32.HI R3, RZ, UR5, R3 ;  /* 0x00000005ff037c19 */ /* 0x000fe20008011603 */
[----:B------:R-:W-:-:S02]  /*6030*/  IMAD.MOV.U32 R8, RZ, RZ, RZ ;  /* 0x000000ffff087224 */ /* 0x000fc400078e00ff */
[----:B------:R-:W-:Y:S02]  /*6040*/  IMAD.MOV.U32 R12, RZ, RZ, RZ ;  /* 0x000000ffff0c7224 */ /* 0x000fe400078e00ff */
[----:B------:R-:W-:Y:S02]  /*6050*/  VIADD R24, R21, 0x40 ;  /* 0x0000004015187836 */ /* 0x000fe40000000000 */
[C---:B0-----:R-:W-:Y:S02]  /*6060*/  IMAD.SHL.U32 R0, R2.reuse, 0x400, RZ ;  /* 0x0000040002007824 */ /* 0x041fe400078e00ff */
[----:B------:R-:W-:-:S07]  /*6070*/  IMAD.SHL.U32 R2, R2, 0x10, RZ ;  /* 0x0000001002027824 */ /* 0x000fce00078e00ff */
.L_x_157:
[----:B------:R-:W0:Y:S01]  /*6080*/  S2R R14, SR_CgaCtaId ;  /* 0x00000000000e7919 */ /* 0x000e220000008800 */
[----:B------:R-:W-:-:S04]  /*6090*/  MOV R13, 0x400 ;  /* 0x00000400000d7802 */ /* 0x000fc80000000f00 */
[----:B0-----:R-:W-:Y:S02]  /*60a0*/  LEA R23, R14, R13, 0x18 ;  /* 0x0000000d0e177211 */ /* 0x001fe400078ec0ff */
[----:B------:R-:W-:-:S03]  /*60b0*/  SHF.L.U32 R13, R5, 0x1f, RZ ;  /* 0x0000001f050d7819 */ /* 0x000fc600000006ff */
[----:B------:R-:W-:-:S07]  /*60c0*/  IMAD R20, R8, 0x8, R23 ;  /* 0x0000000808147824 */ /* 0x000fce00078e0217 */
.L_x_154:
[----:B0-----:R0:W1:Y:S02]  /*60d0*/  SYNCS.PHASECHK.TRANS64.TRYWAIT P2, [R20+URZ+0x36090], R13 ;  /* 0x0360900d140075a7 */ /* 0x001064000804017f */
[----:B-1----:R-:W-:Y:S05]  /*60e0*/  @!P2 NANOSLEEP.SYNCS 0x989680 ;  /* 0x009896800000a95d */ /* 0x002fea0003900000 */
[----:B------:R-:W1:Y:S02]  /*60f0*/  @!P2 SYNCS.PHASECHK.TRANS64 P2, [R20+URZ+0x36090], R13 ;  /* 0x0360900d1400a5a7 */ /* 0x000e64000804007f */
[----:B-1----:R-:W-:Y:S05]  /*6100*/  @!P2 BRA `(.L_x_154) ;  /* 0xfffffffc00f0a947 */ /* 0x002fea000383ffff */
[----:B0-----:R-:W0:Y:S02]  /*6110*/  @!P1 LDC R13, c[0x0][0x500] ;  /* 0x00014000ff0d9b82 */ /* 0x001e240000000800 */
[----:B0-----:R0:W-:Y:S02]  /*6120*/  @!P1 SYNCS.ARRIVE.TRANS64 RZ, [R20+URZ+0x36000], R13 ;  /* 0x0360000d14ff99a7 */ /* 0x0011e4000800003f */
[----:B0-----:R-:W-:-:S04]  /*6130*/  PRMT R13, R25, 0x9910, RZ ;  /* 0x00009910190d7816 */ /* 0x001fc800000000ff */
[----:B------:R-:W-:-:S13]  /*6140*/  ISETP.NE.AND P2, PT, R13, 0x2, PT ;  /* 0x000000020d00780c */ /* 0x000fda0003f45270 */
[----:B------:R-:W-:Y:S05]  /*6150*/  @P2 BRA `(.L_x_155) ;  /* 0x0000000000042947 */ /* 0x000fea0003800000 */
[----:B------:R-:W-:Y:S01]  /*6160*/  BPT.TRAP 0x1 ;  /* 0x000000040000795c */ /* 0x000fe20000300000 */
.L_x_155:
[----:B------:R-:W-:Y:S05]  /*6170*/  @P0 BRA `(.L_x_156) ;  /* 0x0000000000040947 */ /* 0x000fea0003800000 */
[----:B------:R-:W-:Y:S01]  /*6180*/  BPT.TRAP 0x1 ;  /* 0x000000040000795c */ /* 0x000fe20000300000 */
.L_x_156:
[----:B------:R-:W0:Y:S01]  /*6190*/  LDC R15, c[0x0][0x380] ;  /* 0x0000e000ff0f7b82 */ /* 0x000e220000000800 */
[----:B------:R-:W-:Y:S01]  /*61a0*/  R2UR UR4, R3 ;  /* 0x00000000030472ca */ /* 0x000fe200000e0000 */
[----:B------:R-:W-:Y:S01]  /*61b0*/  IMAD.SHL.U32 R13, R8, 0x1000, RZ ;  /* 0x00001000080d7824 */ /* 0x000fe200078e00ff */
[----:B------:R-:W-:Y:S01]  /*61c0*/  R2UR UR10, R22 ;  /* 0x00000000160a72ca */ /* 0x000fe200000e0000 */
[----:B------:R-:W-:Y:S01]  /*61d0*/  ULDC UR28, c[0x0][0x38c] ;  /* 0x0000e300001c7ab9 */ /* 0x000fe20000000800 */
[----:B------:R-:W-:Y:S01]  /*61e0*/  R2UR UR25, R20 ;  /* 0x00000000141972ca */ /* 0x000fe200000e0000 */
[----:B------:R-:W-:Y:S01]  /*61f0*/  IMAD.IADD R20, R23, 0x1, R13 ;  /* 0x0000000117147824 */ /* 0x000fe200078e020d */
[----:B------:R-:W-:Y:S01]  /*6200*/  UISETP.NE.AND UP0, UPT, UR28, 0x1, UPT ;  /* 0x000000011c00788c */ /* 0x000fe2000bf05270 */
[----:B------:R-:W1:Y:S01]  /*6210*/  LDC.64 R16, c[0x0][0x3b8] ;  /* 0x0000ee00ff107b82 */ /* 0x000e620000000a00 */
[C---:B------:R-:W-:Y:S01]  /*6220*/  R2UR UR26, R12.reuse ;  /* 0x000000000c1a72ca */ /* 0x040fe200000e0000 */
[----:B------:R-:W-:Y:S01]  /*6230*/  VIADD R12, R12, 0x1 ;  /* 0x000000010c0c7836 */ /* 0x000fe20000000000 */
[----:B------:R-:W-:Y:S01]  /*6240*/  ULDC.64 UR14, c[0x0][0x198] ;  /* 0x00006600000e7ab9 */ /* 0x000fe20000000a00 */
[----:B------:R-:W-:Y:S01]  /*6250*/  ULDC.64 UR18, c[0x0][0x3b0] ;  /* 0x0000ec0000127ab9 */ /* 0x000fe20000000a00 */
[----:B------:R-:W-:Y:S01]  /*6260*/  ULDC.64 UR22, c[0x0][0x3d0] ;  /* 0x0000f40000167ab9 */ /* 0x000fe20000000a00 */
[----:B------:R-:W-:Y:S01]  /*6270*/  VIADD R9, R9, 0xffffffff ;  /* 0xffffffff09097836 */ /* 0x000fe20000000000 */
[----:B------:R-:W-:Y:S01]  /*6280*/  R2UR UR20, R11 ;  /* 0x000000000b1472ca */ /* 0x000fe200000e0000 */
[----:B------:R-:W1:Y:S01]  /*6290*/  LDC.64 R18, c[0x0][0x3d8] ;  /* 0x0000f600ff127b82 */ /* 0x000e620000000a00 */
[----:B------:R-:W-:Y:S01]  /*62a0*/  R2UR UR21, R10 ;  /* 0x000000000a1572ca */ /* 0x000fe200000e0000 */
[----:B------:R-:W-:Y:S01]  /*62b0*/  @UP0 ULDC.64 UR16, c[0x0][0x390] ;  /* 0x0000e40000100ab9 */ /* 0x000fe20000000a00 */
[----:B------:R-:W-:Y:S01]  /*62c0*/  R2UR UR24, R20 ;  /* 0x00000000141872ca */ /* 0x000fe200000e0000 */
[----:B------:R-:W-:Y:S01]  /*62d0*/  UIADD3 UR25, UR25, 0x36000, URZ ;  /* 0x0003600019197890 */ /* 0x000fe2000fffe03f */
[----:B------:R-:W-:Y:S01]  /*62e0*/  ISETP.GT.AND P5, PT, R9, 0x1, PT ;  /* 0x000000010900780c */ /* 0x000fe20003fa4270 */
[----:B------:R-:W-:Y:S01]  /*62f0*/  USHF.L.U32 UR26, UR26, 0x5, URZ ;  /* 0x000000051a1a7899 */ /* 0x000fe2000800063f */
[----:B------:R-:W-:Y:S01]  /*6300*/  VIADD R8, R8, 0x1 ;  /* 0x0000000108087836 */ /* 0x000fe20000000000 */
[----:B0-----:R-:W-:Y:S01]  /*6310*/  ISETP.NE.AND P2, PT, R15, 0x1, PT ;  /* 0x000000010f00780c */ /* 0x001fe20003f45270 */
[----:B------:R-:W-:Y:S01]  /*6320*/  UMOV UR30, 0x30000 ;  /* 0x00030000001e7882 */ /* 0x000fe20000000000 */
[----:B------:R-:W-:-:S02]  /*6330*/  UMOV UR5, 0x10000000 ;  /* 0x1000000000057882 */ /* 0x000fc40000000000 */
[C---:B------:R-:W-:Y:S01]  /*6340*/  ISETP.NE.AND P4, PT, R8.reuse, 0x12, PT ;  /* 0x000000120800780c */ /* 0x040fe20003f85270 */
[----:B------:R-:W-:Y:S01]  /*6350*/  UMOV UR12, UR20 ;  /* 0x00000014000c7c82 */ /* 0x000fe20008000000 */
[----:B------:R-:W-:Y:S02]  /*6360*/  UMOV UR13, UR21 ;  /* 0x00000015000d7c82 */ /* 0x000fe40008000000 */
[----:B------:R-:W-:-:S05]  /*6370*/  SEL R8, R8, RZ, P4 ;  /* 0x000000ff08087207 */ /* 0x000fca0002000000 */
[----:B------:R-:W-:Y:S01]  /*6380*/  @P2 IMAD.U32 R14, RZ, RZ, UR4 ;  /* 0x00000004ff0e2e24 */ /* 0x000fe2000f8e00ff */
[----:B------:R-:W-:-:S04]  /*6390*/  UMOV UR4, 0x0 ;  /* 0x0000000000047882 */ /* 0x000fc80000000000 */
[----:B------:R-:W-:Y:S02]  /*63a0*/  @P2 R2UR UR10, R14 ;  /* 0x000000000e0a22ca */ /* 0x000fe400000e0000 */
[----:B------:R-:W-:Y:S01]  /*63b0*/  LOP3.LUT R14, R13, 0x400, R0, 0xf8, !PT ;  /* 0x000004000d0e7812 */ /* 0x000fe200078ef800 */
[----:B-1----:R-:W-:Y:S01]  /*63c0*/  IMAD R13, R11, R16, R18 ;  /* 0x000000100b0d7224 */ /* 0x002fe200078e0212 */
[----:B------:R-:W-:Y:S02]  /*63d0*/  ISETP.NE.AND P2, PT, R12, R7, PT ;  /* 0x000000070c00720c */ /* 0x000fe40003f45270 */
[----:B------:R-:W-:Y:S01]  /*63e0*/  SEL R16, RZ, 0x1, P4 ;  /* 0x00000001ff107807 */ /* 0x000fe20002000000 */
[----:B------:R-:W-:Y:S01]  /*63f0*/  IMAD R23, R14, 0x2, R23 ;  /* 0x000000020e177824 */ /* 0x000fe200078e0217 */
[----:B------:R-:W-:Y:S01]  /*6400*/  SEL R12, R12, RZ, P2 ;  /* 0x000000ff0c0c7207 */ /* 0x000fe20001000000 */
[----:B------:R-:W-:Y:S01]  /*6410*/  IMAD R14, R10, R17, R19 ;  /* 0x000000110a0e7224 */ /* 0x000fe200078e0213 */
[----:B------:R-:W-:-:S03]  /*6420*/  LOP3.LUT R5, R5, R16, RZ, 0x3c, !PT ;  /* 0x0000001005057212 */ /* 0x000fc600078e3cff */
[----:B------:R-:W-:Y:S01]  /*6430*/  UIADD3 UR6, -UR10, URZ, URZ ;  /* 0x0000003f0a067290 */ /* 0x000fe2000fffe13f */
[----:B------:R-:W-:Y:S01]  /*6440*/  PRMT R13, R13, 0x40, R14 ;  /* 0x000000400d0d7816 */ /* 0x000fe2000000000e */
[----:B------:R-:W-:Y:S01]  /*6450*/  UIMAD.WIDE.U32 UR8, UR10, UR16, URZ ;  /* 0x000000100a0872a5 */ /* 0x000fe2000f8e003f */
[----:B------:R-:W0:Y:S01]  /*6460*/  LDC R14, c[0x0][0x3c8] ;  /* 0x0000f200ff0e7b82 */ /* 0x000e220000000800 */
[----:B------:R-:W-:Y:S01]  /*6470*/  UMOV UR29, UR10 ;  /* 0x0000000a001d7c82 */ /* 0x000fe20008000000 */
[----:B------:R-:W-:Y:S01]  /*6480*/  R2UR UR16, R2 ;  /* 0x00000000021072ca */ /* 0x000fe200000e0000 */
[----:B------:R-:W-:Y:S01]  /*6490*/  IMAD R15, R15, UR6, R22 ;  /* 0x000000060f0f7c24 */ /* 0x000fe2000f8e0216 */
[----:B------:R-:W-:Y:S01]  /*64a0*/  @UP0 USHF.R.U32.HI UR29, URZ, UR17, UR9 ;  /* 0x000000113f1d0299 */ /* 0x000fe20008011609 */
[----:B------:R-:W-:Y:S01]  /*64b0*/  R2UR UR11, R13 ;  /* 0x000000000d0b72ca */ /* 0x000fe200000e0000 */
[----:B------:R-:W-:Y:S01]  /*64c0*/  VIADD R13, R11, 0x1 ;  /* 0x000000010b0d7836 */ /* 0x000fe20000000000 */
[----:B------:R-:W-:Y:S01]  /*64d0*/  R2UR UR8, R23 ;  /* 0x00000000170872ca */ /* 0x000fe200000e0000 */
[----:B------:R-:W-:Y:S01]  /*64e0*/  UIADD3 UR9, -UR29, URZ, URZ ;  /* 0x0000003f1d097290 */ /* 0x000fe2000fffe13f */
[----:B------:R-:W-:Y:S01]  /*64f0*/  R2UR UR27, R15 ;  /* 0x000000000f1b72ca */ /* 0x000fe200000e0000 */
[----:B------:R-:W-:Y:S01]  /*6500*/  @P2 IMAD.MOV R13, RZ, RZ, R11 ;  /* 0x000000ffff0d2224 */ /* 0x000fe200078e020b */
[----:B------:R-:W-:-:S02]  /*6510*/  UIADD3 UR6, UP1, UR14, 0xf0, URZ ;  /* 0x000000f00e067890 */ /* 0x000fc4000ff3e03f */
[----:B------:R-:W-:Y:S01]  /*6520*/  UIMAD UR28, UR28, UR9, UR10 ;  /* 0x000000091c1c72a4 */ /* 0x000fe2000f8e020a */
[----:B------:R-:W-:Y:S01]  /*6530*/  R2UR UR10, R24 ;  /* 0x00000000180a72ca */ /* 0x000fe200000e0000 */
[----:B------:R-:W-:Y:S02]  /*6540*/  UIADD3 UR14, UP2, UR14, 0x1f0, URZ ;  /* 0x000001f00e0e7890 */ /* 0x000fe4000ff5e03f */
[----:B------:R-:W-:Y:S02]  /*6550*/  UIMAD UR28, UR28, UR19, UR23 ;  /* 0x000000131c1c72a4 */ /* 0x000fe4000f8e0217 */
[----:B------:R-:W-:Y:S02]  /*6560*/  UIADD3.X UR7, URZ, UR15, URZ, UP1, !UPT ;  /* 0x0000000f3f077290 */ /* 0x000fe40008ffe43f */
[----:B------:R-:W-:Y:S02]  /*6570*/  ULOP3.LUT UR19, UR26, 0x10, UR16, 0xf8, !UPT ;  /* 0x000000101a137892 */ /* 0x000fe4000f8ef810 */
[----:B------:R-:W-:Y:S01]  /*6580*/  UIMAD UR27, UR27, UR18, UR22 ;  /* 0x000000121b1b72a4 */ /* 0x000fe2000f8e0216 */
[----:B------:R-:W-:Y:S01]  /*6590*/  R2UR UR18, R21 ;  /* 0x00000000151272ca */ /* 0x000fe200000e0000 */
[----:B------:R-:W-:Y:S01]  /*65a0*/  UPRMT UR22, UR11, 0x5410, URZ ;  /* 0x000054100b167896 */ /* 0x000fe2000800003f */
[C---:B0-----:R-:W-:Y:S01]  /*65b0*/  ISETP.NE.AND P3, PT, R13.reuse, R14, PT ;  /* 0x0000000e0d00720c */ /* 0x041fe20003f65270 */
[----:B------:R-:W-:Y:S01]  /*65c0*/  UIADD3.X UR15, URZ, UR15, URZ, UP2, !UPT ;  /* 0x0000000f3f0f7290 */ /* 0x000fe200097fe43f */
[----:B------:R-:W-:Y:S01]  /*65d0*/  VIADD R14, R10, 0x1 ;  /* 0x000000010a0e7836 */ /* 0x000fe20000000000 */
[----:B------:R-:W-:Y:S01]  /*65e0*/  UIADD3 UR16, UR8, 0x12000, URZ ;  /* 0x0001200008107890 */ /* 0x000fe2000fffe03f */
[----:B------:R-:W-:Y:S01]  /*65f0*/  SEL R11, R13, RZ, P3 ;  /* 0x000000ff0d0b7207 */ /* 0x000fe20001800000 */
[----:B------:R-:W-:Y:S01]  /*6600*/  UIADD3 UR8, UR8, 0x13000, URZ ;  /* 0x0001300008087890 */ /* 0x000fe2000fffe03f */
[----:B------:R-:W-:-:S02]  /*6610*/  UMOV UR17, UR25 ;  /* 0x0000001900117c82 */ /* 0x000fc40008000000 */
[----:B------:R0:W-:Y:S01]  /*6620*/  UTMALDG.4D.IM2COL [UR24], [UR6], UR22 ;  /* 0x00000018060073b4 */ /* 0x0001e20008058016 */
[----:B------:R-:W-:Y:S01]  /*6630*/  UMOV UR9, UR25 ;  /* 0x0000001900097c82 */ /* 0x000fe20008000000 */
[----:B------:R-:W-:-:S03]  /*6640*/  UMOV UR11, UR19 ;  /* 0x00000013000b7c82 */ /* 0x000fc60008000000 */
[----:B------:R-:W-:Y:S01]  /*6650*/  @P3 IMAD.MOV R14, RZ, RZ, R10 ;  /* 0x000000ffff0e3224 */ /* 0x000fe200078e020a */
[----:B------:R0:W-:Y:S03]  /*6660*/  UTMALDG.4D.MULTICAST [UR16], [UR14], UR30, desc[UR4] ;  /* 0x000004100e0073b4 */ /* 0x0001e6000801981e */
[----:B------:R-:W-:Y:S01]  /*6670*/  IMAD.MOV.U32 R10, RZ, RZ, R14 ;  /* 0x000000ffff0a7224 */ /* 0x000fe200078e000e */
[----:B------:R0:W-:Y:S02]  /*6680*/  UTMALDG.4D.MULTICAST [UR8], [UR14], UR30, desc[UR4] ;  /* 0x000004080e0073b4 */ /* 0x0001e4000801981e */
[----:B0-----:R-:W-:Y:S05]  /*6690*/  @P5 BRA `(.L_x_157) ;  /* 0xfffffff800785947 */ /* 0x001fea000383ffff */
.L_x_153:
[----:B------:R-:W-:Y:S01]  /*66a0*/  ISETP.GE.U32.AND P2, PT, R6, 0x12, PT ;  /* 0x000000120600780c */ /* 0x000fe20003f46070 */
[----:B------:R-:W-:Y:S05]  /*66b0*/  WARPSYNC.ALL ;  /* 0x0000000000007948 */ /* 0x000fea0003800000 */
[----:B------:R-:W-:-:S07]  /*66c0*/  ELECT P1, URZ, PT ;  /* 0x00000000003f782f */ /* 0x000fce0003820000 */
[----:B---3-5:R-:W-:-:S05]  /*66d0*/  @P2 IMAD.WIDE.U32 R2, R6, 0x38e38e39, RZ ;  /* 0x38e38e3906022825 */ /* 0x028fca00078e00ff */
[----:B--2---:R-:W-:-:S04]  /*66e0*/  @P2 SHF.R.U32.HI R0, RZ, 0x2, R3 ;  /* 0x00000002ff002819 */ /* 0x004fc80000011603 */
[----:B------:R-:W-:-:S04]  /*66f0*/  @P2 LOP3.LUT R0, R0, 0x1, RZ, 0xc0, !PT ;  /* 0x0000000100002812 */ /* 0x000fc800078ec0ff */
[----:B------:R-:W-:Y:S01]  /*6700*/  @P2 ISETP.NE.U32.AND P0, PT, R0, 0x1, PT ;  /* 0x000000010000280c */ /* 0x000fe20003f05070 */
[----:B------:R-:W-:-:S12]  /*6710*/  @!P1 EXIT ;  /* 0x000000000000994d */ /* 0x000fd80003800000 */
[----:B------:R-:W-:Y:S02]  /*6720*/  LOP3.LUT R4, R4, 0x2, RZ, 0xfc, !PT ;  /* 0x0000000204047812 */ /* 0x000fe400078efcff */
[----:B------:R-:W-:Y:S02]  /*6730*/  @P2 ISETP.NE.U32.AND.EX P0, PT, RZ, RZ, PT, P0 ;  /* 0x000000ffff00220c */ /* 0x000fe40003f05100 */
[----:B------:R-:W-:Y:S01]  /*6740*/  ISETP.NE.AND P1, PT, R4, 0x3, PT ;  /* 0x000000030400780c */ /* 0x000fe20003f25270 */
[----:B------:R-:W-:Y:S01]  /*6750*/  IMAD.MOV.U32 R4, RZ, RZ, 0x1 ;  /* 0x00000001ff047424 */ /* 0x000fe200078e00ff */
[----:B------:R-:W-:-:S11]  /*6760*/  @P2 SEL R4, RZ, 0x1, !P0 ;  /* 0x00000001ff042807 */ /* 0x000fd60004000000 */
[----:B------:R-:W-:Y:S05]  /*6770*/  @!P1 BRA `(.L_x_158) ;  /* 0x0000000000049947 */ /* 0x000fea0003800000 */
[----:B------:R-:W-:Y:S01]  /*6780*/  BPT.TRAP 0x1 ;  /* 0x000000040000795c */ /* 0x000fe20000300000 */
.L_x_158:
[----:B------:R-:W0:Y:S01]  /*6790*/  S2R R5, SR_CgaCtaId ;  /* 0x0000000000057919 */ /* 0x000e220000008800 */
[----:B------:R-:W-:Y:S01]  /*67a0*/  IMAD.WIDE.U32 R2, R6, 0x38e38e39, RZ ;  /* 0x38e38e3906027825 */ /* 0x000fe200078e00ff */
[----:B------:R-:W-:-:S04]  /*67b0*/  MOV R0, 0x400 ;  /* 0x0000040000007802 */ /* 0x000fc80000000f00 */
[----:B------:R-:W-:-:S05]  /*67c0*/  SHF.R.U32.HI R3, RZ, 0x2, R3 ;  /* 0x00000002ff037819 */ /* 0x000fca0000011603 */
[----:B------:R-:W-:Y:S01]  /*67d0*/  IMAD R3, R3, -0x12, R6 ;  /* 0xffffffee03037824 */ /* 0x000fe200078e0206 */
[----:B0-----:R-:W-:Y:S02]  /*67e0*/  LEA R0, R5, R0, 0x18 ;  /* 0x0000000005007211 */ /* 0x001fe400078ec0ff */
[----:B------:R-:W-:-:S03]  /*67f0*/  SHF.L.U32 R5, R4, 0x1f, RZ ;  /* 0x0000001f04057819 */ /* 0x000fc600000006ff */
[----:B------:R-:W-:-:S04]  /*6800*/  VIADD R0, R0, 0x36090 ;  /* 0x0003609000007836 */ /* 0x000fc80000000000 */
[----:B------:R-:W-:-:S07]  /*6810*/  IMAD R2, R3, 0x8, R0 ;  /* 0x0000000803027824 */ /* 0x000fce00078e0200 */
.L_x_159:
[----:B0-----:R0:W1:Y:S02]  /*6820*/  SYNCS.PHASECHK.TRANS64.TRYWAIT P0, [R2+URZ], R5 ;  /* 0x00000005020075a7 */ /* 0x001064000800017f */
[----:B-1----:R-:W-:Y:S05]  /*6830*/  @!P0 NANOSLEEP.SYNCS 0x989680 ;  /* 0x009896800000895d */ /* 0x002fea0003900000 */
[----:B------:R-:W1:Y:S02]  /*6840*/  @!P0 SYNCS.PHASECHK.TRANS64 P0, [R2+URZ], R5 ;  /* 0x00000005020085a7 */ /* 0x000e64000800007f */
[----:B-1----:R-:W-:Y:S05]  /*6850*/  @!P0 BRA `(.L_x_159) ;  /* 0xfffffffc00f08947 */ /* 0x002fea000383ffff */
[----:B------:R-:W-:-:S05]  /*6860*/  VIADD R3, R3, 0x1 ;  /* 0x0000000103037836 */ /* 0x000fca0000000000 */
[----:B------:R-:W-:-:S04]  /*6870*/  ISETP.NE.AND P0, PT, R3, 0x12, PT ;  /* 0x000000120300780c */ /* 0x000fc80003f05270 */
[----:B0-----:R-:W-:Y:S02]  /*6880*/  SEL R5, RZ, 0x1, P0 ;  /* 0x00000001ff057807 */ /* 0x001fe40000000000 */
[----:B------:R-:W-:Y:S02]  /*6890*/  SEL R3, R3, RZ, P0 ;  /* 0x000000ff03037207 */ /* 0x000fe40000000000 */
[----:B------:R-:W-:-:S03]  /*68a0*/  LOP3.LUT R7, R4, R5, RZ, 0x3c, !PT ;  /* 0x0000000504077212 */ /* 0x000fc600078e3cff */
[----:B------:R-:W-:Y:S01]  /*68b0*/  IMAD R2, R3, 0x8, R0 ;  /* 0x0000000803027824 */ /* 0x000fe200078e0200 */
[----:B------:R-:W-:-:S07]  /*68c0*/  SHF.L.U32 R5, R7, 0x1f, RZ ;  /* 0x0000001f07057819 */ /* 0x000fce00000006ff */
.L_x_160:
        /* <DEDUP_REMOVED lines=11> */
.L_x_161:
        /* <DEDUP_REMOVED lines=11> */
.L_x_162:
        /* <DEDUP_REMOVED lines=11> */
.L_x_163:
        /* <DEDUP_REMOVED lines=11> */
.L_x_164:
        /* <DEDUP_REMOVED lines=11> */
.L_x_165:
        /* <DEDUP_REMOVED lines=11> */
.L_x_166:
        /* <DEDUP_REMOVED lines=11> */
.L_x_167:
        /* <DEDUP_REMOVED lines=11> */
.L_x_168:
        /* <DEDUP_REMOVED lines=11> */
.L_x_169:
        /* <DEDUP_REMOVED lines=11> */
.L_x_170:
        /* <DEDUP_REMOVED lines=11> */
.L_x_171:
        /* <DEDUP_REMOVED lines=11> */
.L_x_172:
        /* <DEDUP_REMOVED lines=11> */
.L_x_173:
        /* <DEDUP_REMOVED lines=11> */
.L_x_174:
        /* <DEDUP_REMOVED lines=11> */
.L_x_175:
        /* <DEDUP_REMOVED lines=11> */
.L_x_176:
[----:B0-----:R0:W1:Y:S02]  /*73d0*/  SYNCS.PHASECHK.TRANS64.TRYWAIT P0, [R3+URZ], R0 ;  /* 0x00000000030075a7 */ /* 0x001064000800017f */
[----:B-1----:R-:W-:Y:S05]  /*73e0*/  @!P0 NANOSLEEP.SYNCS 0x989680 ;  /* 0x009896800000895d */ /* 0x002fea0003900000 */
[----:B------:R-:W1:Y:S02]  /*73f0*/  @!P0 SYNCS.PHASECHK.TRANS64 P0, [R3+URZ], R0 ;  /* 0x00000000030085a7 */ /* 0x000e64000800007f */
[----:B-1----:R-:W-:Y:S05]  /*7400*/  @P0 EXIT ;  /* 0x000000000000094d */ /* 0x002fea0003800000 */
[----:B------:R-:W-:Y:S05]  /*7410*/  BRA `(.L_x_176) ;  /* 0xfffffffc00ec7947 */ /* 0x000fea000383ffff */
.L_x_177:
[----:B------:R-:W-:-:S00]  /*7420*/  BRA `(.L_x_177) ;  /* 0xfffffffc00fc7947 */ /* 0x000fc0000383ffff */
[----:B------:R-:W-:-:S00]  /*7430*/  NOP ;  /* 0x0000000000007918 */ /* 0x000fc00000000000 */
        /* <DEDUP_REMOVED lines=12> */
.L_x_178:


//--------------------- .nv.shared._ZN7cutlass13device_kernelINS_4conv6kernel13ConvUniversalINS1_16ConvProblemShapeILNS1_8OperatorE1ELi2EEENS1_10collective14CollectiveConvINS1_46MainloopSm90TmaGmmaWarpSpecializedImplicitGemmILS5_1ELi18ELi2EN4cute5tupleIJNSA_1CILi2EEENSC_ILi1EEESE_EEENS1_36KernelImplicitTmaWarpSpecializedSm90ELi1EEENSB_IJNSC_ILi64EEENSC_ILi128EEENSB_IJNSC_ILi32EEEEEEEEENS_6half_tESN_NSA_8TiledMMAINSA_8MMA_AtomIJNSA_4SM904GMMA26MMA_64x128x16_F32F16F16_SSILNSR_5MajorE0ELST_1ELNSR_7ScaleInE1ELSU_1EEEEEENSA_6LayoutINSB_IJSE_SE_SE_EEENSB_IJNSC_ILi0EEESZ_SZ_EEEEENSB_IJNSA_10UnderscoreES12_S12_EEEEENS7_6detail26Sm90ImplicitGemmTileTraitsINSA_20SM90_TMA_LOAD_IM2COLENSA_14ComposedLayoutINSA_7SwizzleILi2ELi4ELi3EEENSA_18smem_ptr_flag_bitsILi16EEENSX_INSB_IJNSB_IJNSC_ILi8EEES1D_EEENSB_IJSK_SE_EEENSB_IJSE_NSC_ILi18EEEEEEEEENSB_IJNSB_IJSK_NSC_ILi256EEEEEENSB_IJSE_SZ_EEENSB_IJSZ_NSC_ILi2048EEEEEEEEEEEEEvEENS16_INSA_23SM90_TMA_LOAD_MULTICASTENS18_INS19_ILi3ELi4ELi3EEES1C_NSX_INSB_IJNSB_IJSI_SD_EEENSB_IJS1D_NSC_ILi4EEEEEES1H_EEENSB_IJNSB_IJSE_S1M_EEENSB_IJSI_NSC_ILi512EEEEEENSB_IJSZ_NSC_ILi4096EEEEEEEEEEEEEvEEEENS_8epilogue10collective6detail29Sm90TmaWarpSpecializedAdapterINS29_15DefaultEpilogueISN_NSB_IJNSB_IJlllEEESE_SZ_EEES2E_NS28_6thread17LinearCombinationISN_Li1EffLNS2F_9ScaleType4KindE0ELNS_15FloatRoundStyleE2ESN_EENS_4gemm15EpilogueDefaultEEEEEvvEEEEvNT_6ParamsE --------------------------
	.section	.nv.shared._ZN7cutlass13device_kernelINS_4conv6kernel13ConvUniversalINS1_16ConvProblemShapeILNS1_8OperatorE1ELi2EEENS1_10collective14CollectiveConvINS1_46MainloopSm90TmaGmmaWarpSpecializedImplicitGemmILS5_1ELi18ELi2EN4cute5tupleIJNSA_1CILi2EEENSC_ILi1EEESE_EEENS1_36KernelImplicitTmaWarpSpecializedSm90ELi1EEENSB_IJNSC_ILi64EEENSC_ILi128EEENSB_IJNSC_ILi32EEEEEEEEENS_6half_tESN_NSA_8TiledMMAINSA_8MMA_AtomIJNSA_4SM904GMMA26MMA_64x128x16_F32F16F16_SSILNSR_5MajorE0ELST_1ELNSR_7ScaleInE1ELSU_1EEEEEENSA_6LayoutINSB_IJSE_SE_SE_EEENSB_IJNSC_ILi0EEESZ_SZ_EEEEENSB_IJNSA_10UnderscoreES12_S12_EEEEENS7_6detail26Sm90ImplicitGemmTileTraitsINSA_20SM90_TMA_LOAD_IM2COLENSA_14ComposedLayoutINSA_7SwizzleILi2ELi4ELi3EEENSA_18smem_ptr_flag_bitsILi16EEENSX_INSB_IJNSB_IJNSC_ILi8EEES1D_EEENSB_IJSK_SE_EEENSB_IJSE_NSC_ILi18EEEEEEEEENSB_IJNSB_IJSK_NSC_ILi256EEEEEENSB_IJSE_SZ_EEENSB_IJSZ_NSC_ILi2048EEEEEEEEEEEEEvEENS16_INSA_23SM90_TMA_LOAD_MULTICASTENS18_INS19_ILi3ELi4ELi3EEES1C_NSX_INSB_IJNSB_IJSI_SD_EEENSB_IJS1D_NSC_ILi4EEEEEES1H_EEENSB_IJNSB_IJSE_S1M_EEENSB_IJSI_NSC_ILi512EEEEEENSB_IJSZ_NSC_ILi4096EEEEEEEEEEEEEvEEEENS_8epilogue10collective6detail29Sm90TmaWarpSpecializedAdapterINS29_15DefaultEpilogueISN_NSB_IJNSB_IJlllEEESE_SZ_EEES2E_NS28_6thread17LinearCombinationISN_Li1EffLNS2F_9ScaleType4KindE0ELNS_15FloatRoundStyleE2ESN_EENS_4gemm15EpilogueDefaultEEEEEvvEEEEvNT_6ParamsE,"aw",@nobits
	.sectionflags	@""
	.align	16
	.zero		1024


//--------------------- .nv.shared.reserved.0     --------------------------
	.section	.nv.shared.reserved.0,"aw",@nobits
	.weak		__nv_reservedSMEM_offset_0_alias
	.size		__nv_reservedSMEM_offset_0_alias, 0, 0
	.other		__nv_reservedSMEM_offset_0_alias,@"STO_CUDA_RESERVED_SHARED STV_DEFAULT"
__nv_reservedSMEM_offset_0_alias:
	.zero		0


//--------------------- .nv.global                --------------------------
	.section	.nv.global,"aw",@nobits
.nv.global:
	.type		_ZN39_INTERNAL_7c60ccd2_4_k_cu_15c3caf9_28884cute1_E,@object
	.size		_ZN39_INTERNAL_7c60ccd2_4_k_cu_15c3caf9_28884cute1_E,(_ZN39_INTERNAL_7c60ccd2_4_k_cu_15c3caf9_28884cuda3std3__45__cpo6cbeginE - _ZN39_INTERNAL_7c60ccd2_4_k_cu_15c3caf9_28884cute1_E)
_ZN39_INTERNAL_7c60ccd2_4_k_cu_15c3caf9_28884cute1_E:
	.zero		1
	.type		_ZN39_INTERNAL_7c60ccd2_4_k_cu_15c3caf9_28884cuda3std3__45__cpo6cbeginE,@object
	.size		_ZN39_INTERNAL_7c60ccd2_4_k_cu_15c3caf9_28884cuda3std3__45__cpo6cbeginE,(_ZN39_INTERNAL_7c60ccd2_4_k_cu_15c3caf9_28884cuda3std3__48in_placeE - _ZN39_INTERNAL_7c60ccd2_4_k_cu_15c3caf9_28884cuda3std3__45__cpo6cbeginE)
_ZN39_INTERNAL_7c60ccd2_4_k_cu_15c3caf9_28884cuda3std3__45__cpo6cbeginE:
	.zero		1
	.type		_ZN39_INTERNAL_7c60ccd2_4_k_cu_15c3caf9_28884cuda3std3__48in_placeE,@object
	.size		_ZN39_INTERNAL_7c60ccd2_4_k_cu_15c3caf9_28884cuda3std3__48in_placeE,(_ZN39_INTERNAL_7c60ccd2_4_k_cu_15c3caf9_28884cuda3std6ranges3__45__cpo9iter_moveE - _ZN39_INTERNAL_7c60ccd2_4_k_cu_15c3caf9_28884cuda3std3__48in_placeE)
_ZN39_INTERNAL_7c60ccd2_4_k_cu_15c3caf9_28884cuda3std3__48in_placeE:
	.zero		1
	.type		_ZN39_INTERNAL_7c60ccd2_4_k_cu_15c3caf9_28884cuda3std6ranges3__45__cpo9iter_moveE,@object
	.size		_ZN39_INTERNAL_7c60ccd2_4_k_cu_15c3caf9_28884cuda3std6ranges3__45__cpo9iter_moveE,(_ZN39_INTERNAL_7c60ccd2_4_k_cu_15c3caf9_28884cuda3std3__45__cpo5beginE - _ZN39_INTERNAL_7c60ccd2_4_k_cu_15c3caf9_28884cuda3std6ranges3__45__cpo9iter_moveE)
_ZN39_INTERNAL_7c60ccd2_4_k_cu_15c3caf9_28884cuda3std6ranges3__45__cpo9iter_moveE:
	.zero		1
	.type		_ZN39_INTERNAL_7c60ccd2_4_k_cu_15c3caf9_28884cuda3std3__45__cpo5beginE,@object
	.size		_ZN39_INTERNAL_7c60ccd2_4_k_cu_15c3caf9_28884cuda3std3__45__cpo5beginE,(_ZN39_INTERNAL_7c60ccd2_4_k_cu_15c3caf9_28884cuda3std3__441_GLOBAL__N__7c60ccd2_4_k_cu_15c3caf9_28886ignoreE - _ZN39_INTERNAL_7c60ccd2_4_k_cu_15c3caf9_28884cuda3std3__45__cpo5beginE)
_ZN39_INTERNAL_7c60ccd2_4_k_cu_15c3caf9_28884cuda3std3__45__cpo5beginE:
	.zero		1
	.type		_ZN39_INTERNAL_7c60ccd2_4_k_cu_15c3caf9_28884cuda3std3__441_GLOBAL__N__7c60ccd2_4_k_cu_15c3caf9_28886ignoreE,@object
	.size		_ZN39_INTERNAL_7c60ccd2_4_k_cu_15c3caf9_28884cuda3std3__441_GLOBAL__N__7c60ccd2_4_k_cu_15c3caf9_28886ignoreE,(_ZN39_INTERNAL_7c60ccd2_4_k_cu_15c3caf9_28884cute7productE - _ZN39_INTERNAL_7c60ccd2_4_k_cu_15c3caf9_28884cuda3std3__441_GLOBAL__N__7c60ccd2_4_k_cu_15c3caf9_28886ignoreE)
_ZN39_INTERNAL_7c60ccd2_4_k_cu_15c3caf9_28884cuda3std3__441_GLOBAL__N__7c60ccd2_4_k_cu_15c3caf9_28886ignoreE:
	.zero		1
	.type		_ZN39_INTERNAL_7c60ccd2_4_k_cu_15c3caf9_28884cute7productE,@object
	.size		_ZN39_INTERNAL_7c60ccd2_4_k_cu_15c3caf9_28884cute7productE,(_ZN39_INTERNAL_7c60ccd2_4_k_cu_15c3caf9_28884cuda3std3__45__cpo3endE - _ZN39_INTERNAL_7c60ccd2_4_k_cu_15c3caf9_28884cute7productE)
_ZN39_INTERNAL_7c60ccd2_4_k_cu_15c3caf9_28884cute7productE:
	.zero		1
	.type		_ZN39_INTERNAL_7c60ccd2_4_k_cu_15c3caf9_28884cuda3std3__45__cpo3endE,@object
	.size		_ZN39_INTERNAL_7c60ccd2_4_k_cu_15c3caf9_28884cuda3std3__45__cpo3endE,(_ZN39_INTERNAL_7c60ccd2_4_k_cu_15c3caf9_28884cuda3std3__419piecewise_constructE - _ZN39_INTERNAL_7c60ccd2_4_k_cu_15c3caf9_28884cuda3std3__45__cpo3endE)
_ZN39_INTERNAL_7c60ccd2_4_k_cu_15c3caf9_28884cuda3std3__45__cpo3endE:
	.zero		1
	.type		_ZN39_INTERNAL_7c60ccd2_4_k_cu_15c3caf9_28884cuda3std3__419piecewise_constructE,@object
	.size		_ZN39_INTERNAL_7c60ccd2_4_k_cu_15c3caf9_28884cuda3std3__419piecewise_constructE,(_ZN39_INTERNAL_7c60ccd2_4_k_cu_15c3caf9_28884cuda3std3__45__cpo4cendE - _ZN39_INTERNAL_7c60ccd2_4_k_cu_15c3caf9_28884cuda3std3__419piecewise_constructE)
_ZN39_INTERNAL_7c60ccd2_4_k_cu_15c3caf9_28884cuda3std3__419piecewise_constructE:
	.zero		1
	.type		_ZN39_INTERNAL_7c60ccd2_4_k_cu_15c3caf9_28884cuda3std3__45__cpo4cendE,@object
	.size		_ZN39_INTERNAL_7c60ccd2_4_k_cu_15c3caf9_28884cuda3std3__45__cpo4cendE,(_ZN39_INTERNAL_7c60ccd2_4_k_cu_15c3caf9_28884cuda3std6ranges3__45__cpo4swapE - _ZN39_INTERNAL_7c60ccd2_4_k_cu_15c3caf9_28884cuda3std3__45__cpo4cendE)
_ZN39_INTERNAL_7c60ccd2_4_k_cu_15c3caf9_28884cuda3std3__45__cpo4cendE:
	.zero		1
	.type		_ZN39_INTERNAL_7c60ccd2_4_k_cu_15c3caf9_28884cuda3std6ranges3__45__cpo4swapE,@object
	.size		_ZN39_INTERNAL_7c60ccd2_4_k_cu_15c3caf9_28884cuda3std6ranges3__45__cpo4swapE,(.L_7 - _ZN39_INTERNAL_7c60ccd2_4_k_cu_15c3caf9_28884cuda3std6ranges3__45__cpo4swapE)
_ZN39_INTERNAL_7c60ccd2_4_k_cu_15c3caf9_28884cuda3std6ranges3__45__cpo4swapE:
	.zero		1
.L_7:


//--------------------- .nv.constant0._ZN7cutlass13device_kernelINS_4conv6kernel13ConvUniversalINS1_16ConvProblemShapeILNS1_8OperatorE1ELi2EEENS1_10collective14CollectiveConvINS1_46MainloopSm90TmaGmmaWarpSpecializedImplicitGemmILS5_1ELi18ELi2EN4cute5tupleIJNSA_1CILi2EEENSC_ILi1EEESE_EEENS1_36KernelImplicitTmaWarpSpecializedSm90ELi1EEENSB_IJNSC_ILi64EEENSC_ILi128EEENSB_IJNSC_ILi32EEEEEEEEENS_6half_tESN_NSA_8TiledMMAINSA_8MMA_AtomIJNSA_4SM904GMMA26MMA_64x128x16_F32F16F16_SSILNSR_5MajorE0ELST_1ELNSR_7ScaleInE1ELSU_1EEEEEENSA_6LayoutINSB_IJSE_SE_SE_EEENSB_IJNSC_ILi0EEESZ_SZ_EEEEENSB_IJNSA_10UnderscoreES12_S12_EEEEENS7_6detail26Sm90ImplicitGemmTileTraitsINSA_20SM90_TMA_LOAD_IM2COLENSA_14ComposedLayoutINSA_7SwizzleILi2ELi4ELi3EEENSA_18smem_ptr_flag_bitsILi16EEENSX_INSB_IJNSB_IJNSC_ILi8EEES1D_EEENSB_IJSK_SE_EEENSB_IJSE_NSC_ILi18EEEEEEEEENSB_IJNSB_IJSK_NSC_ILi256EEEEEENSB_IJSE_SZ_EEENSB_IJSZ_NSC_ILi2048EEEEEEEEEEEEEvEENS16_INSA_23SM90_TMA_LOAD_MULTICASTENS18_INS19_ILi3ELi4ELi3EEES1C_NSX_INSB_IJNSB_IJSI_SD_EEENSB_IJS1D_NSC_ILi4EEEEEES1H_EEENSB_IJNSB_IJSE_S1M_EEENSB_IJSI_NSC_ILi512EEEEEENSB_IJSZ_NSC_ILi4096EEEEEEEEEEEEEvEEEENS_8epilogue10collective6detail29Sm90TmaWarpSpecializedAdapterINS29_15DefaultEpilogueISN_NSB_IJNSB_IJlllEEESE_SZ_EEES2E_NS28_6thread17LinearCombinationISN_Li1EffLNS2F_9ScaleType4KindE0ELNS_15FloatRoundStyleE2ESN_EENS_4gemm15EpilogueDefaultEEEEEvvEEEEvNT_6ParamsE --------------------------
	.section	.nv.constant0._ZN7cutlass13device_kernelINS_4conv6kernel13ConvUniversalINS1_16ConvProblemShapeILNS1_8OperatorE1ELi2EEENS1_10collective14CollectiveConvINS1_46MainloopSm90TmaGmmaWarpSpecializedImplicitGemmILS5_1ELi18ELi2EN4cute5tupleIJNSA_1CILi2EEENSC_ILi1EEESE_EEENS1_36KernelImplicitTmaWarpSpecializedSm90ELi1EEENSB_IJNSC_ILi64EEENSC_ILi128EEENSB_IJNSC_ILi32EEEEEEEEENS_6half_tESN_NSA_8TiledMMAINSA_8MMA_AtomIJNSA_4SM904GMMA26MMA_64x128x16_F32F16F16_SSILNSR_5MajorE0ELST_1ELNSR_7ScaleInE1ELSU_1EEEEEENSA_6LayoutINSB_IJSE_SE_SE_EEENSB_IJNSC_ILi0EEESZ_SZ_EEEEENSB_IJNSA_10UnderscoreES12_S12_EEEEENS7_6detail26Sm90ImplicitGemmTileTraitsINSA_20SM90_TMA_LOAD_IM2COLENSA_14ComposedLayoutINSA_7SwizzleILi2ELi4ELi3EEENSA_18smem_ptr_flag_bitsILi16EEENSX_INSB_IJNSB_IJNSC_ILi8EEES1D_EEENSB_IJSK_SE_EEENSB_IJSE_NSC_ILi18EEEEEEEEENSB_IJNSB_IJSK_NSC_ILi256EEEEEENSB_IJSE_SZ_EEENSB_IJSZ_NSC_ILi2048EEEEEEEEEEEEEvEENS16_INSA_23SM90_TMA_LOAD_MULTICASTENS18_INS19_ILi3ELi4ELi3EEES1C_NSX_INSB_IJNSB_IJSI_SD_EEENSB_IJS1D_NSC_ILi4EEEEEES1H_EEENSB_IJNSB_IJSE_S1M_EEENSB_IJSI_NSC_ILi512EEEEEENSB_IJSZ_NSC_ILi4096EEEEEEEEEEEEEvEEEENS_8epilogue10collective6detail29Sm90TmaWarpSpecializedAdapterINS29_15DefaultEpilogueISN_NSB_IJNSB_IJlllEEESE_SZ_EEES2E_NS28_6thread17LinearCombinationISN_Li1EffLNS2F_9ScaleType4KindE0ELNS_15FloatRoundStyleE2ESN_EENS_4gemm15EpilogueDefaultEEEEEvvEEEEvNT_6ParamsE,"a",@progbits
	.sectionflags	@""
	.align	4
.nv.constant0._ZN7cutlass13device_kernelINS_4conv6kernel13ConvUniversalINS1_16ConvProblemShapeILNS1_8OperatorE1ELi2EEENS1_10collective14CollectiveConvINS1_46MainloopSm90TmaGmmaWarpSpecializedImplicitGemmILS5_1ELi18ELi2EN4cute5tupleIJNSA_1CILi2EEENSC_ILi1EEESE_EEENS1_36KernelImplicitTmaWarpSpecializedSm90ELi1EEENSB_IJNSC_ILi64EEENSC_ILi128EEENSB_IJNSC_ILi32EEEEEEEEENS_6half_tESN_NSA_8TiledMMAINSA_8MMA_AtomIJNSA_4SM904GMMA26MMA_64x128x16_F32F16F16_SSILNSR_5MajorE0ELST_1ELNSR_7ScaleInE1ELSU_1EEEEEENSA_6LayoutINSB_IJSE_SE_SE_EEENSB_IJNSC_ILi0EEESZ_SZ_EEEEENSB_IJNSA_10UnderscoreES12_S12_EEEEENS7_6detail26Sm90ImplicitGemmTileTraitsINSA_20SM90_TMA_LOAD_IM2COLENSA_14ComposedLayoutINSA_7SwizzleILi2ELi4ELi3EEENSA_18smem_ptr_flag_bitsILi16EEENSX_INSB_IJNSB_IJNSC_ILi8EEES1D_EEENSB_IJSK_SE_EEENSB_IJSE_NSC_ILi18EEEEEEEEENSB_IJNSB_IJSK_NSC_ILi256EEEEEENSB_IJSE_SZ_EEENSB_IJSZ_NSC_ILi2048EEEEEEEEEEEEEvEENS16_INSA_23SM90_TMA_LOAD_MULTICASTENS18_INS19_ILi3ELi4ELi3EEES1C_NSX_INSB_IJNSB_IJSI_SD_EEENSB_IJS1D_NSC_ILi4EEEEEES1H_EEENSB_IJNSB_IJSE_S1M_EEENSB_IJSI_NSC_ILi512EEEEEENSB_IJSZ_NSC_ILi4096EEEEEEEEEEEEEvEEEENS_8epilogue10collective6detail29Sm90TmaWarpSpecializedAdapterINS29_15DefaultEpilogueISN_NSB_IJNSB_IJlllEEESE_SZ_EEES2E_NS28_6thread17LinearCombinationISN_Li1EffLNS2F_9ScaleType4KindE0ELNS_15FloatRoundStyleE2ESN_EENS_4gemm15EpilogueDefaultEEEEEvvEEEEvNT_6ParamsE:
	.zero		1536


//--------------------- SYMBOLS --------------------------

	.type		.nv.reservedSmem.offset0,@object
	.size		.nv.reservedSmem.offset0,0x4
